//
// Generated by NVIDIA NVVM Compiler
//
// Compiler Build ID: CL-36424714
// Cuda compilation tools, release 13.0, V13.0.88
// Based on NVVM 20.0.0
//

.version 9.0
.target sm_100
.address_size 64

	// .globl	_Z13matmul_kernelIiEvPKT_S2_PS0_j
.extern .shared .align 16 .b8 shared_memory_char[];

.visible .entry _Z13matmul_kernelIiEvPKT_S2_PS0_j(
	.param .u64 .ptr .align 1 _Z13matmul_kernelIiEvPKT_S2_PS0_j_param_0,
	.param .u64 .ptr .align 1 _Z13matmul_kernelIiEvPKT_S2_PS0_j_param_1,
	.param .u64 .ptr .align 1 _Z13matmul_kernelIiEvPKT_S2_PS0_j_param_2,
	.param .u32 _Z13matmul_kernelIiEvPKT_S2_PS0_j_param_3
)
{
	.reg .pred 	%p<14>;
	.reg .b32 	%r<192>;
	.reg .b64 	%rd<13>;

	ld.param.u64 	%rd3, [_Z13matmul_kernelIiEvPKT_S2_PS0_j_param_0];
	ld.param.u64 	%rd4, [_Z13matmul_kernelIiEvPKT_S2_PS0_j_param_1];
	ld.param.u64 	%rd5, [_Z13matmul_kernelIiEvPKT_S2_PS0_j_param_2];
	ld.param.u32 	%r61, [_Z13matmul_kernelIiEvPKT_S2_PS0_j_param_3];
	mov.u32 	%r1, %ntid.x;
	mov.u32 	%r2, %ntid.y;
	mov.u32 	%r63, %ctaid.x;
	mov.u32 	%r3, %ctaid.y;
	mov.u32 	%r4, %tid.x;
	mov.u32 	%r5, %tid.y;
	mul.lo.s32 	%r6, %r61, %r1;
	mul.lo.s32 	%r173, %r6, %r3;
	add.s32 	%r64, %r61, -1;
	add.s32 	%r8, %r64, %r173;
	setp.lt.u32 	%p1, %r8, %r64;
	mul.lo.s32 	%r9, %r1, %r63;
	mov.b32 	%r190, 0;
	@%p1 bra 	$L__BB0_18;
	mul.lo.s32 	%r66, %r1, %r2;
	shl.b32 	%r67, %r66, 2;
	mov.u32 	%r68, shared_memory_char;
	add.s32 	%r10, %r68, %r67;
	mul.lo.s32 	%r69, %r2, %r3;
	mul.lo.s32 	%r70, %r61, %r69;
	sub.s32 	%r11, %r4, %r70;
	add.s32 	%r12, %r69, %r5;
	mul.lo.s32 	%r13, %r1, %r5;
	add.s32 	%r71, %r13, %r4;
	shl.b32 	%r72, %r71, 2;
	add.s32 	%r14, %r68, %r72;
	mad.lo.s32 	%r15, %r61, %r5, %r4;
	mad.lo.s32 	%r73, %r2, %r5, %r4;
	shl.b32 	%r74, %r73, 2;
	add.s32 	%r16, %r10, %r74;
	and.b32  	%r17, %r1, 7;
	and.b32  	%r18, %r1, 2040;
	and.b32  	%r75, %r1, -8;
	neg.s32 	%r19, %r75;
	shl.b32 	%r76, %r4, 2;
	add.s32 	%r77, %r67, %r76;
	add.s32 	%r20, %r68, %r77;
	shl.b32 	%r21, %r1, 5;
	shl.b32 	%r78, %r13, 2;
	add.s32 	%r79, %r78, %r68;
	add.s32 	%r22, %r79, 16;
	shl.b32 	%r23, %r1, 2;
	cvta.to.global.u64 	%rd1, %rd3;
	cvta.to.global.u64 	%rd2, %rd4;
	mov.b32 	%r171, 0;
	mov.u32 	%r172, %r9;
	mov.u32 	%r190, %r171;
$L__BB0_2:
	add.s32 	%r81, %r11, %r173;
	mov.b32 	%r175, 0;
	max.u32 	%r82, %r12, %r81;
	setp.ge.u32 	%p2, %r82, %r61;
	@%p2 bra 	$L__BB0_4;
	add.s32 	%r83, %r15, %r173;
	mul.wide.u32 	%rd6, %r83, 4;
	add.s64 	%rd7, %rd1, %rd6;
	ld.global.u32 	%r175, [%rd7];
$L__BB0_4:
	add.s32 	%r85, %r9, %r4;
	st.shared.u32 	[%r14], %r175;
	add.s32 	%r86, %r171, %r5;
	mov.b32 	%r176, 0;
	max.u32 	%r87, %r85, %r86;
	setp.ge.u32 	%p3, %r87, %r61;
	@%p3 bra 	$L__BB0_6;
	add.s32 	%r88, %r15, %r172;
	mul.wide.u32 	%rd8, %r88, 4;
	add.s64 	%rd9, %rd2, %rd8;
	ld.global.u32 	%r176, [%rd9];
$L__BB0_6:
	setp.lt.u32 	%p4, %r1, 8;
	st.shared.u32 	[%r16], %r176;
	bar.sync 	0;
	mov.b32 	%r185, 0;
	@%p4 bra 	$L__BB0_9;
	mov.u32 	%r177, %r22;
	mov.u32 	%r178, %r20;
	mov.u32 	%r179, %r19;
$L__BB0_8:
	.pragma "nounroll";
	ld.shared.u32 	%r91, [%r177+-16];
	ld.shared.u32 	%r92, [%r178];
	mad.lo.s32 	%r93, %r92, %r91, %r190;
	ld.shared.u32 	%r94, [%r177+-12];
	add.s32 	%r95, %r178, %r23;
	ld.shared.u32 	%r96, [%r95];
	mad.lo.s32 	%r97, %r96, %r94, %r93;
	ld.shared.u32 	%r98, [%r177+-8];
	add.s32 	%r99, %r95, %r23;
	ld.shared.u32 	%r100, [%r99];
	mad.lo.s32 	%r101, %r100, %r98, %r97;
	ld.shared.u32 	%r102, [%r177+-4];
	add.s32 	%r103, %r99, %r23;
	ld.shared.u32 	%r104, [%r103];
	mad.lo.s32 	%r105, %r104, %r102, %r101;
	ld.shared.u32 	%r106, [%r177];
	add.s32 	%r107, %r103, %r23;
	ld.shared.u32 	%r108, [%r107];
	mad.lo.s32 	%r109, %r108, %r106, %r105;
	ld.shared.u32 	%r110, [%r177+4];
	add.s32 	%r111, %r107, %r23;
	ld.shared.u32 	%r112, [%r111];
	mad.lo.s32 	%r113, %r112, %r110, %r109;
	ld.shared.u32 	%r114, [%r177+8];
	add.s32 	%r115, %r111, %r23;
	ld.shared.u32 	%r116, [%r115];
	mad.lo.s32 	%r117, %r116, %r114, %r113;
	ld.shared.u32 	%r118, [%r177+12];
	add.s32 	%r119, %r115, %r23;
	ld.shared.u32 	%r120, [%r119];
	mad.lo.s32 	%r190, %r120, %r118, %r117;
	add.s32 	%r179, %r179, 8;
	add.s32 	%r178, %r178, %r21;
	add.s32 	%r177, %r177, 32;
	setp.ne.s32 	%p5, %r179, 0;
	mov.u32 	%r185, %r18;
	@%p5 bra 	$L__BB0_8;
$L__BB0_9:
	setp.eq.s32 	%p6, %r17, 0;
	@%p6 bra 	$L__BB0_17;
	add.s32 	%r122, %r17, -1;
	setp.lt.u32 	%p7, %r122, 3;
	@%p7 bra 	$L__BB0_12;
	add.s32 	%r123, %r185, %r13;
	shl.b32 	%r124, %r123, 2;
	mov.u32 	%r125, shared_memory_char;
	add.s32 	%r126, %r125, %r124;
	ld.shared.u32 	%r127, [%r126];
	mad.lo.s32 	%r128, %r185, %r1, %r4;
	shl.b32 	%r129, %r128, 2;
	add.s32 	%r130, %r10, %r129;
	ld.shared.u32 	%r131, [%r130];
	mad.lo.s32 	%r132, %r131, %r127, %r190;
	ld.shared.u32 	%r133, [%r126+4];
	add.s32 	%r134, %r130, %r23;
	ld.shared.u32 	%r135, [%r134];
	mad.lo.s32 	%r136, %r135, %r133, %r132;
	ld.shared.u32 	%r137, [%r126+8];
	add.s32 	%r138, %r134, %r23;
	ld.shared.u32 	%r139, [%r138];
	mad.lo.s32 	%r140, %r139, %r137, %r136;
	ld.shared.u32 	%r141, [%r126+12];
	add.s32 	%r142, %r138, %r23;
	ld.shared.u32 	%r143, [%r142];
	mad.lo.s32 	%r190, %r143, %r141, %r140;
	add.s32 	%r185, %r185, 4;
$L__BB0_12:
	and.b32  	%r145, %r1, 3;
	setp.eq.s32 	%p8, %r145, 0;
	@%p8 bra 	$L__BB0_17;
	setp.eq.s32 	%p9, %r145, 1;
	@%p9 bra 	$L__BB0_15;
	add.s32 	%r146, %r185, %r13;
	shl.b32 	%r147, %r146, 2;
	mov.u32 	%r148, shared_memory_char;
	add.s32 	%r149, %r148, %r147;
	ld.shared.u32 	%r150, [%r149];
	mad.lo.s32 	%r151, %r185, %r1, %r4;
	shl.b32 	%r152, %r151, 2;
	add.s32 	%r153, %r10, %r152;
	ld.shared.u32 	%r154, [%r153];
	mad.lo.s32 	%r155, %r154, %r150, %r190;
	ld.shared.u32 	%r156, [%r149+4];
	add.s32 	%r157, %r153, %r23;
	ld.shared.u32 	%r158, [%r157];
	mad.lo.s32 	%r190, %r158, %r156, %r155;
	add.s32 	%r185, %r185, 2;
$L__BB0_15:
	and.b32  	%r159, %r1, 1;
	setp.eq.b32 	%p10, %r159, 1;
	not.pred 	%p11, %p10;
	@%p11 bra 	$L__BB0_17;
	add.s32 	%r160, %r185, %r13;
	shl.b32 	%r161, %r160, 2;
	mov.u32 	%r162, shared_memory_char;
	add.s32 	%r163, %r162, %r161;
	ld.shared.u32 	%r164, [%r163];
	mad.lo.s32 	%r165, %r185, %r1, %r4;
	shl.b32 	%r166, %r165, 2;
	add.s32 	%r167, %r10, %r166;
	ld.shared.u32 	%r168, [%r167];
	mad.lo.s32 	%r190, %r168, %r164, %r190;
$L__BB0_17:
	bar.sync 	0;
	add.s32 	%r173, %r173, %r1;
	add.s32 	%r172, %r172, %r6;
	add.s32 	%r171, %r171, %r2;
	setp.le.u32 	%p12, %r173, %r8;
	@%p12 bra 	$L__BB0_2;
$L__BB0_18:
	mad.lo.s32 	%r59, %r3, %r2, %r5;
	add.s32 	%r60, %r9, %r4;
	max.u32 	%r169, %r59, %r60;
	setp.ge.u32 	%p13, %r169, %r61;
	@%p13 bra 	$L__BB0_20;
	mad.lo.s32 	%r170, %r59, %r61, %r60;
	cvta.to.global.u64 	%rd10, %rd5;
	mul.wide.u32 	%rd11, %r170, 4;
	add.s64 	%rd12, %rd10, %rd11;
	st.global.u32 	[%rd12], %r190;
$L__BB0_20:
	ret;

}
	// .globl	_Z13matmul_kernelIfEvPKT_S2_PS0_j
.visible .entry _Z13matmul_kernelIfEvPKT_S2_PS0_j(
	.param .u64 .ptr .align 1 _Z13matmul_kernelIfEvPKT_S2_PS0_j_param_0,
	.param .u64 .ptr .align 1 _Z13matmul_kernelIfEvPKT_S2_PS0_j_param_1,
	.param .u64 .ptr .align 1 _Z13matmul_kernelIfEvPKT_S2_PS0_j_param_2,
	.param .u32 _Z13matmul_kernelIfEvPKT_S2_PS0_j_param_3
)
{
	.reg .pred 	%p<14>;
	.reg .b32 	%r<115>;
	.reg .b32 	%f<79>;
	.reg .b64 	%rd<13>;

	ld.param.u64 	%rd3, [_Z13matmul_kernelIfEvPKT_S2_PS0_j_param_0];
	ld.param.u64 	%rd4, [_Z13matmul_kernelIfEvPKT_S2_PS0_j_param_1];
	ld.param.u64 	%rd5, [_Z13matmul_kernelIfEvPKT_S2_PS0_j_param_2];
	ld.param.u32 	%r43, [_Z13matmul_kernelIfEvPKT_S2_PS0_j_param_3];
	mov.u32 	%r1, %ntid.x;
	mov.u32 	%r2, %ntid.y;
	mov.u32 	%r44, %ctaid.x;
	mov.u32 	%r3, %ctaid.y;
	mov.u32 	%r4, %tid.x;
	mov.u32 	%r5, %tid.y;
	mul.lo.s32 	%r6, %r43, %r1;
	mul.lo.s32 	%r108, %r6, %r3;
	add.s32 	%r45, %r43, -1;
	add.s32 	%r8, %r45, %r108;
	setp.lt.u32 	%p1, %r8, %r45;
	mul.lo.s32 	%r9, %r1, %r44;
	mov.f32 	%f77, 0f00000000;
	@%p1 bra 	$L__BB1_18;
	mul.lo.s32 	%r47, %r1, %r2;
	shl.b32 	%r48, %r47, 2;
	mov.u32 	%r49, shared_memory_char;
	add.s32 	%r10, %r49, %r48;
	mul.lo.s32 	%r50, %r2, %r3;
	mul.lo.s32 	%r51, %r43, %r50;
	sub.s32 	%r11, %r4, %r51;
	add.s32 	%r12, %r50, %r5;
	mul.lo.s32 	%r13, %r1, %r5;
	add.s32 	%r52, %r13, %r4;
	shl.b32 	%r53, %r52, 2;
	add.s32 	%r14, %r49, %r53;
	mad.lo.s32 	%r15, %r43, %r5, %r4;
	mad.lo.s32 	%r54, %r2, %r5, %r4;
	shl.b32 	%r55, %r54, 2;
	add.s32 	%r16, %r10, %r55;
	and.b32  	%r17, %r1, 7;
	and.b32  	%r18, %r1, 2040;
	and.b32  	%r56, %r1, -8;
	neg.s32 	%r19, %r56;
	shl.b32 	%r57, %r4, 2;
	add.s32 	%r58, %r48, %r57;
	add.s32 	%r20, %r49, %r58;
	shl.b32 	%r21, %r1, 5;
	shl.b32 	%r59, %r13, 2;
	add.s32 	%r60, %r59, %r49;
	add.s32 	%r22, %r60, 16;
	shl.b32 	%r23, %r1, 2;
	cvta.to.global.u64 	%rd1, %rd3;
	cvta.to.global.u64 	%rd2, %rd4;
	mov.f32 	%f77, 0f00000000;
	mov.b32 	%r106, 0;
	mov.u32 	%r107, %r9;
$L__BB1_2:
	add.s32 	%r61, %r11, %r108;
	mov.f32 	%f68, 0f00000000;
	max.u32 	%r62, %r12, %r61;
	setp.ge.u32 	%p2, %r62, %r43;
	@%p2 bra 	$L__BB1_4;
	add.s32 	%r63, %r15, %r108;
	mul.wide.u32 	%rd6, %r63, 4;
	add.s64 	%rd7, %rd1, %rd6;
	ld.global.f32 	%f68, [%rd7];
$L__BB1_4:
	add.s32 	%r64, %r9, %r4;
	st.shared.f32 	[%r14], %f68;
	add.s32 	%r65, %r106, %r5;
	mov.f32 	%f69, 0f00000000;
	max.u32 	%r66, %r64, %r65;
	setp.ge.u32 	%p3, %r66, %r43;
	@%p3 bra 	$L__BB1_6;
	add.s32 	%r67, %r15, %r107;
	mul.wide.u32 	%rd8, %r67, 4;
	add.s64 	%rd9, %rd2, %rd8;
	ld.global.f32 	%f69, [%rd9];
$L__BB1_6:
	setp.lt.u32 	%p4, %r1, 8;
	st.shared.f32 	[%r16], %f69;
	bar.sync 	0;
	mov.b32 	%r113, 0;
	@%p4 bra 	$L__BB1_9;
	mov.u32 	%r109, %r22;
	mov.u32 	%r110, %r20;
	mov.u32 	%r111, %r19;
$L__BB1_8:
	.pragma "nounroll";
	ld.shared.f32 	%f24, [%r109+-16];
	ld.shared.f32 	%f25, [%r110];
	fma.rn.f32 	%f26, %f24, %f25, %f77;
	ld.shared.f32 	%f27, [%r109+-12];
	add.s32 	%r69, %r110, %r23;
	ld.shared.f32 	%f28, [%r69];
	fma.rn.f32 	%f29, %f27, %f28, %f26;
	ld.shared.f32 	%f30, [%r109+-8];
	add.s32 	%r70, %r69, %r23;
	ld.shared.f32 	%f31, [%r70];
	fma.rn.f32 	%f32, %f30, %f31, %f29;
	ld.shared.f32 	%f33, [%r109+-4];
	add.s32 	%r71, %r70, %r23;
	ld.shared.f32 	%f34, [%r71];
	fma.rn.f32 	%f35, %f33, %f34, %f32;
	ld.shared.f32 	%f36, [%r109];
	add.s32 	%r72, %r71, %r23;
	ld.shared.f32 	%f37, [%r72];
	fma.rn.f32 	%f38, %f36, %f37, %f35;
	ld.shared.f32 	%f39, [%r109+4];
	add.s32 	%r73, %r72, %r23;
	ld.shared.f32 	%f40, [%r73];
	fma.rn.f32 	%f41, %f39, %f40, %f38;
	ld.shared.f32 	%f42, [%r109+8];
	add.s32 	%r74, %r73, %r23;
	ld.shared.f32 	%f43, [%r74];
	fma.rn.f32 	%f44, %f42, %f43, %f41;
	ld.shared.f32 	%f45, [%r109+12];
	add.s32 	%r75, %r74, %r23;
	ld.shared.f32 	%f46, [%r75];
	fma.rn.f32 	%f77, %f45, %f46, %f44;
	add.s32 	%r111, %r111, 8;
	add.s32 	%r110, %r110, %r21;
	add.s32 	%r109, %r109, 32;
	setp.ne.s32 	%p5, %r111, 0;
	mov.u32 	%r113, %r18;
	@%p5 bra 	$L__BB1_8;
$L__BB1_9:
	setp.eq.s32 	%p6, %r17, 0;
	@%p6 bra 	$L__BB1_17;
	add.s32 	%r76, %r17, -1;
	setp.lt.u32 	%p7, %r76, 3;
	@%p7 bra 	$L__BB1_12;
	add.s32 	%r77, %r113, %r13;
	shl.b32 	%r78, %r77, 2;
	mov.u32 	%r79, shared_memory_char;
	add.s32 	%r80, %r79, %r78;
	ld.shared.f32 	%f48, [%r80];
	mad.lo.s32 	%r81, %r113, %r1, %r4;
	shl.b32 	%r82, %r81, 2;
	add.s32 	%r83, %r10, %r82;
	ld.shared.f32 	%f49, [%r83];
	fma.rn.f32 	%f50, %f48, %f49, %f77;
	ld.shared.f32 	%f51, [%r80+4];
	add.s32 	%r84, %r83, %r23;
	ld.shared.f32 	%f52, [%r84];
	fma.rn.f32 	%f53, %f51, %f52, %f50;
	ld.shared.f32 	%f54, [%r80+8];
	add.s32 	%r85, %r84, %r23;
	ld.shared.f32 	%f55, [%r85];
	fma.rn.f32 	%f56, %f54, %f55, %f53;
	ld.shared.f32 	%f57, [%r80+12];
	add.s32 	%r86, %r85, %r23;
	ld.shared.f32 	%f58, [%r86];
	fma.rn.f32 	%f77, %f57, %f58, %f56;
	add.s32 	%r113, %r113, 4;
$L__BB1_12:
	and.b32  	%r87, %r1, 3;
	setp.eq.s32 	%p8, %r87, 0;
	@%p8 bra 	$L__BB1_17;
	setp.eq.s32 	%p9, %r87, 1;
	@%p9 bra 	$L__BB1_15;
	add.s32 	%r88, %r113, %r13;
	shl.b32 	%r89, %r88, 2;
	mov.u32 	%r90, shared_memory_char;
	add.s32 	%r91, %r90, %r89;
	ld.shared.f32 	%f60, [%r91];
	mad.lo.s32 	%r92, %r113, %r1, %r4;
	shl.b32 	%r93, %r92, 2;
	add.s32 	%r94, %r10, %r93;
	ld.shared.f32 	%f61, [%r94];
	fma.rn.f32 	%f62, %f60, %f61, %f77;
	ld.shared.f32 	%f63, [%r91+4];
	add.s32 	%r95, %r94, %r23;
	ld.shared.f32 	%f64, [%r95];
	fma.rn.f32 	%f77, %f63, %f64, %f62;
	add.s32 	%r113, %r113, 2;
$L__BB1_15:
	and.b32  	%r96, %r1, 1;
	setp.eq.b32 	%p10, %r96, 1;
	not.pred 	%p11, %p10;
	@%p11 bra 	$L__BB1_17;
	add.s32 	%r97, %r113, %r13;
	shl.b32 	%r98, %r97, 2;
	mov.u32 	%r99, shared_memory_char;
	add.s32 	%r100, %r99, %r98;
	ld.shared.f32 	%f65, [%r100];
	mad.lo.s32 	%r101, %r113, %r1, %r4;
	shl.b32 	%r102, %r101, 2;
	add.s32 	%r103, %r10, %r102;
	ld.shared.f32 	%f66, [%r103];
	fma.rn.f32 	%f77, %f65, %f66, %f77;
$L__BB1_17:
	bar.sync 	0;
	add.s32 	%r108, %r108, %r1;
	add.s32 	%r107, %r107, %r6;
	add.s32 	%r106, %r106, %r2;
	setp.le.u32 	%p12, %r108, %r8;
	@%p12 bra 	$L__BB1_2;
$L__BB1_18:
	mad.lo.s32 	%r41, %r3, %r2, %r5;
	add.s32 	%r42, %r9, %r4;
	max.u32 	%r104, %r41, %r42;
	setp.ge.u32 	%p13, %r104, %r43;
	@%p13 bra 	$L__BB1_20;
	mad.lo.s32 	%r105, %r41, %r43, %r42;
	cvta.to.global.u64 	%rd10, %rd5;
	mul.wide.u32 	%rd11, %r105, 4;
	add.s64 	%rd12, %rd10, %rd11;
	st.global.f32 	[%rd12], %f77;
$L__BB1_20:
	ret;

}
	// .globl	_Z13matmul_kernelIdEvPKT_S2_PS0_j
.visible .entry _Z13matmul_kernelIdEvPKT_S2_PS0_j(
	.param .u64 .ptr .align 1 _Z13matmul_kernelIdEvPKT_S2_PS0_j_param_0,
	.param .u64 .ptr .align 1 _Z13matmul_kernelIdEvPKT_S2_PS0_j_param_1,
	.param .u64 .ptr .align 1 _Z13matmul_kernelIdEvPKT_S2_PS0_j_param_2,
	.param .u32 _Z13matmul_kernelIdEvPKT_S2_PS0_j_param_3
)
{
	.reg .pred 	%p<14>;
	.reg .b32 	%r<116>;
	.reg .b64 	%rd<13>;
	.reg .b64 	%fd<79>;

	ld.param.u64 	%rd3, [_Z13matmul_kernelIdEvPKT_S2_PS0_j_param_0];
	ld.param.u64 	%rd4, [_Z13matmul_kernelIdEvPKT_S2_PS0_j_param_1];
	ld.param.u64 	%rd5, [_Z13matmul_kernelIdEvPKT_S2_PS0_j_param_2];
	ld.param.u32 	%r40, [_Z13matmul_kernelIdEvPKT_S2_PS0_j_param_3];
	mov.u32 	%r1, %ntid.x;
	mov.u32 	%r2, %ntid.y;
	mov.u32 	%r41, %ctaid.x;
	mov.u32 	%r3, %ctaid.y;
	mov.u32 	%r4, %tid.x;
	mov.u32 	%r5, %tid.y;
	mul.lo.s32 	%r6, %r40, %r1;
	mul.lo.s32 	%r109, %r6, %r3;
	add.s32 	%r42, %r40, -1;
	add.s32 	%r8, %r42, %r109;
	setp.lt.u32 	%p1, %r8, %r42;
	mul.lo.s32 	%r9, %r1, %r41;
	mov.f64 	%fd77, 0d0000000000000000;
	@%p1 bra 	$L__BB2_18;
	mul.lo.s32 	%r44, %r1, %r2;
	shl.b32 	%r45, %r44, 3;
	mov.u32 	%r46, shared_memory_char;
	add.s32 	%r10, %r46, %r45;
	mul.lo.s32 	%r47, %r2, %r3;
	mul.lo.s32 	%r48, %r40, %r47;
	sub.s32 	%r11, %r4, %r48;
	mul.lo.s32 	%r12, %r1, %r5;
	mad.lo.s32 	%r13, %r40, %r5, %r4;
	mad.lo.s32 	%r49, %r2, %r5, %r4;
	shl.b32 	%r50, %r49, 3;
	add.s32 	%r14, %r10, %r50;
	and.b32  	%r15, %r1, 7;
	and.b32  	%r16, %r1, 2040;
	shl.b32 	%r51, %r4, 3;
	add.s32 	%r52, %r45, %r51;
	add.s32 	%r17, %r46, %r52;
	shl.b32 	%r53, %r12, 3;
	add.s32 	%r54, %r53, %r46;
	add.s32 	%r18, %r54, 32;
	shl.b32 	%r19, %r1, 3;
	cvta.to.global.u64 	%rd1, %rd3;
	cvta.to.global.u64 	%rd2, %rd4;
	mov.f64 	%fd77, 0d0000000000000000;
	mov.b32 	%r107, 0;
	mov.u32 	%r108, %r9;
$L__BB2_2:
	mad.lo.s32 	%r55, %r2, %r3, %r5;
	add.s32 	%r56, %r11, %r109;
	mov.f64 	%fd68, 0d0000000000000000;
	max.u32 	%r57, %r55, %r56;
	setp.ge.u32 	%p2, %r57, %r40;
	@%p2 bra 	$L__BB2_4;
	add.s32 	%r58, %r13, %r109;
	mul.wide.u32 	%rd6, %r58, 8;
	add.s64 	%rd7, %rd1, %rd6;
	ld.global.f64 	%fd68, [%rd7];
$L__BB2_4:
	add.s32 	%r59, %r9, %r4;
	add.s32 	%r60, %r12, %r4;
	shl.b32 	%r61, %r60, 3;
	mov.u32 	%r62, shared_memory_char;
	add.s32 	%r63, %r62, %r61;
	st.shared.f64 	[%r63], %fd68;
	add.s32 	%r64, %r107, %r5;
	mov.f64 	%fd69, 0d0000000000000000;
	max.u32 	%r65, %r59, %r64;
	setp.ge.u32 	%p3, %r65, %r40;
	@%p3 bra 	$L__BB2_6;
	add.s32 	%r66, %r13, %r108;
	mul.wide.u32 	%rd8, %r66, 8;
	add.s64 	%rd9, %rd2, %rd8;
	ld.global.f64 	%fd69, [%rd9];
$L__BB2_6:
	setp.lt.u32 	%p4, %r1, 8;
	st.shared.f64 	[%r14], %fd69;
	bar.sync 	0;
	mov.b32 	%r114, 0;
	@%p4 bra 	$L__BB2_9;
	and.b32  	%r68, %r1, -8;
	neg.s32 	%r112, %r68;
	mov.u32 	%r110, %r18;
	mov.u32 	%r111, %r17;
$L__BB2_8:
	.pragma "nounroll";
	ld.shared.f64 	%fd24, [%r110+-32];
	ld.shared.f64 	%fd25, [%r111];
	fma.rn.f64 	%fd26, %fd24, %fd25, %fd77;
	ld.shared.f64 	%fd27, [%r110+-24];
	add.s32 	%r69, %r111, %r19;
	ld.shared.f64 	%fd28, [%r69];
	fma.rn.f64 	%fd29, %fd27, %fd28, %fd26;
	ld.shared.f64 	%fd30, [%r110+-16];
	add.s32 	%r70, %r69, %r19;
	ld.shared.f64 	%fd31, [%r70];
	fma.rn.f64 	%fd32, %fd30, %fd31, %fd29;
	ld.shared.f64 	%fd33, [%r110+-8];
	add.s32 	%r71, %r70, %r19;
	ld.shared.f64 	%fd34, [%r71];
	fma.rn.f64 	%fd35, %fd33, %fd34, %fd32;
	ld.shared.f64 	%fd36, [%r110];
	add.s32 	%r72, %r71, %r19;
	ld.shared.f64 	%fd37, [%r72];
	fma.rn.f64 	%fd38, %fd36, %fd37, %fd35;
	ld.shared.f64 	%fd39, [%r110+8];
	add.s32 	%r73, %r72, %r19;
	ld.shared.f64 	%fd40, [%r73];
	fma.rn.f64 	%fd41, %fd39, %fd40, %fd38;
	ld.shared.f64 	%fd42, [%r110+16];
	add.s32 	%r74, %r73, %r19;
	ld.shared.f64 	%fd43, [%r74];
	fma.rn.f64 	%fd44, %fd42, %fd43, %fd41;
	ld.shared.f64 	%fd45, [%r110+24];
	add.s32 	%r75, %r74, %r19;
	ld.shared.f64 	%fd46, [%r75];
	fma.rn.f64 	%fd77, %fd45, %fd46, %fd44;
	add.s32 	%r112, %r112, 8;
	shl.b32 	%r76, %r1, 6;
	add.s32 	%r111, %r111, %r76;
	add.s32 	%r110, %r110, 64;
	setp.ne.s32 	%p5, %r112, 0;
	mov.u32 	%r114, %r16;
	@%p5 bra 	$L__BB2_8;
$L__BB2_9:
	setp.eq.s32 	%p6, %r15, 0;
	@%p6 bra 	$L__BB2_17;
	add.s32 	%r77, %r15, -1;
	setp.lt.u32 	%p7, %r77, 3;
	@%p7 bra 	$L__BB2_12;
	add.s32 	%r78, %r114, %r12;
	shl.b32 	%r79, %r78, 3;
	mov.u32 	%r80, shared_memory_char;
	add.s32 	%r81, %r80, %r79;
	ld.shared.f64 	%fd48, [%r81];
	mad.lo.s32 	%r82, %r114, %r1, %r4;
	shl.b32 	%r83, %r82, 3;
	add.s32 	%r84, %r10, %r83;
	ld.shared.f64 	%fd49, [%r84];
	fma.rn.f64 	%fd50, %fd48, %fd49, %fd77;
	ld.shared.f64 	%fd51, [%r81+8];
	add.s32 	%r85, %r84, %r19;
	ld.shared.f64 	%fd52, [%r85];
	fma.rn.f64 	%fd53, %fd51, %fd52, %fd50;
	ld.shared.f64 	%fd54, [%r81+16];
	add.s32 	%r86, %r85, %r19;
	ld.shared.f64 	%fd55, [%r86];
	fma.rn.f64 	%fd56, %fd54, %fd55, %fd53;
	ld.shared.f64 	%fd57, [%r81+24];
	add.s32 	%r87, %r86, %r19;
	ld.shared.f64 	%fd58, [%r87];
	fma.rn.f64 	%fd77, %fd57, %fd58, %fd56;
	add.s32 	%r114, %r114, 4;
$L__BB2_12:
	and.b32  	%r88, %r1, 3;
	setp.eq.s32 	%p8, %r88, 0;
	@%p8 bra 	$L__BB2_17;
	setp.eq.s32 	%p9, %r88, 1;
	@%p9 bra 	$L__BB2_15;
	add.s32 	%r89, %r114, %r12;
	shl.b32 	%r90, %r89, 3;
	mov.u32 	%r91, shared_memory_char;
	add.s32 	%r92, %r91, %r90;
	ld.shared.f64 	%fd60, [%r92];
	mad.lo.s32 	%r93, %r114, %r1, %r4;
	shl.b32 	%r94, %r93, 3;
	add.s32 	%r95, %r10, %r94;
	ld.shared.f64 	%fd61, [%r95];
	fma.rn.f64 	%fd62, %fd60, %fd61, %fd77;
	ld.shared.f64 	%fd63, [%r92+8];
	add.s32 	%r96, %r95, %r19;
	ld.shared.f64 	%fd64, [%r96];
	fma.rn.f64 	%fd77, %fd63, %fd64, %fd62;
	add.s32 	%r114, %r114, 2;
$L__BB2_15:
	and.b32  	%r97, %r1, 1;
	setp.eq.b32 	%p10, %r97, 1;
	not.pred 	%p11, %p10;
	@%p11 bra 	$L__BB2_17;
	add.s32 	%r98, %r114, %r12;
	shl.b32 	%r99, %r98, 3;
	mov.u32 	%r100, shared_memory_char;
	add.s32 	%r101, %r100, %r99;
	ld.shared.f64 	%fd65, [%r101];
	mad.lo.s32 	%r102, %r114, %r1, %r4;
	shl.b32 	%r103, %r102, 3;
	add.s32 	%r104, %r10, %r103;
	ld.shared.f64 	%fd66, [%r104];
	fma.rn.f64 	%fd77, %fd65, %fd66, %fd77;
$L__BB2_17:
	bar.sync 	0;
	add.s32 	%r109, %r109, %r1;
	add.s32 	%r108, %r108, %r6;
	add.s32 	%r107, %r107, %r2;
	setp.le.u32 	%p12, %r109, %r8;
	@%p12 bra 	$L__BB2_2;
$L__BB2_18:
	mad.lo.s32 	%r38, %r3, %r2, %r5;
	add.s32 	%r39, %r9, %r4;
	max.u32 	%r105, %r38, %r39;
	setp.ge.u32 	%p13, %r105, %r40;
	@%p13 bra 	$L__BB2_20;
	mad.lo.s32 	%r106, %r38, %r40, %r39;
	cvta.to.global.u64 	%rd10, %rd5;
	mul.wide.u32 	%rd11, %r106, 8;
	add.s64 	%rd12, %rd10, %rd11;
	st.global.f64 	[%rd12], %fd77;
$L__BB2_20:
	ret;

}


// ===== COMPILED SASS (sm_100) =====

	.target	sm_100

	.elftype	@"ET_EXEC"


//--------------------- .note.nv.tkinfo           --------------------------
	.section	.note.nv.tkinfo,"",@"SHT_NOTE"
	.sectionflags	@"SHF_NOTE_NV_TKINFO"
	.tkinfo
        /*0018*/ 	.word	0x00000002
        /*0030*/ 	.string	""
        /*0030*/ 	.string	"ptxas"
        /*0030*/ 	.string	"Cuda compilation tools, release 13.0, V13.0.88"
        /*0030*/ 	.string	"Build cuda_13.0.r13.0/compiler.36424714_0"
        /*0030*/ 	.string	"-arch sm_100 -m 64 "



//--------------------- .note.nv.cuinfo           --------------------------
	.section	.note.nv.cuinfo,"",@"SHT_NOTE"
	.sectionflags	@"SHF_NOTE_NV_CUINFO"
        /*0018*/ 	.short	0x0002
        /*001a*/ 	.short	0x0064
        /*001c*/ 	.short	0x0082
	.zero		2


//--------------------- .nv.info                  --------------------------
	.section	.nv.info,"",@"SHT_CUDA_INFO"
	.align	4


	//----- nvinfo : EIATTR_REGCOUNT
	.align		4
        /*0000*/ 	.byte	0x04, 0x2f
        /*0002*/ 	.short	(.L_1 - .L_0)
	.align		4
.L_0:
        /*0004*/ 	.word	index@(_Z13matmul_kernelIiEvPKT_S2_PS0_j)
        /*0008*/ 	.word	0x00000020


	//----- nvinfo : EIATTR_FRAME_SIZE
	.align		4
.L_1:
        /*000c*/ 	.byte	0x04, 0x11
        /*000e*/ 	.short	(.L_3 - .L_2)
	.align		4
.L_2:
        /*0010*/ 	.word	index@(_Z13matmul_kernelIiEvPKT_S2_PS0_j)
        /*0014*/ 	.word	0x00000000


	//----- nvinfo : EIATTR_REGCOUNT
	.align		4
.L_3:
        /*0018*/ 	.byte	0x04, 0x2f
        /*001a*/ 	.short	(.L_5 - .L_4)
	.align		4
.L_4:
        /*001c*/ 	.word	index@(_Z13matmul_kernelIfEvPKT_S2_PS0_j)
        /*0020*/ 	.word	0x00000020


	//----- nvinfo : EIATTR_FRAME_SIZE
	.align		4
.L_5:
        /*0024*/ 	.byte	0x04, 0x11
        /*0026*/ 	.short	(.L_7 - .L_6)
	.align		4
.L_6:
        /*0028*/ 	.word	index@(_Z13matmul_kernelIfEvPKT_S2_PS0_j)
        /*002c*/ 	.word	0x00000000


	//----- nvinfo : EIATTR_REGCOUNT
	.align		4
.L_7:
        /*0030*/ 	.byte	0x04, 0x2f
        /*0032*/ 	.short	(.L_9 - .L_8)
	.align		4
.L_8:
        /*0034*/ 	.word	index@(_Z13matmul_kernelIdEvPKT_S2_PS0_j)
        /*0038*/ 	.word	0x00000020


	//----- nvinfo : EIATTR_FRAME_SIZE
	.align		4
.L_9:
        /*003c*/ 	.byte	0x04, 0x11
        /*003e*/ 	.short	(.L_11 - .L_10)
	.align		4
.L_10:
        /*0040*/ 	.word	index@(_Z13matmul_kernelIdEvPKT_S2_PS0_j)
        /*0044*/ 	.word	0x00000000


	//----- nvinfo : EIATTR_MIN_STACK_SIZE
	.align		4
.L_11:
        /*0048*/ 	.byte	0x04, 0x12
        /*004a*/ 	.short	(.L_13 - .L_12)
	.align		4
.L_12:
        /*004c*/ 	.word	index@(_Z13matmul_kernelIdEvPKT_S2_PS0_j)
        /*0050*/ 	.word	0x00000000


	//----- nvinfo : EIATTR_MIN_STACK_SIZE
	.align		4
.L_13:
        /*0054*/ 	.byte	0x04, 0x12
        /*0056*/ 	.short	(.L_15 - .L_14)
	.align		4
.L_14:
        /*0058*/ 	.word	index@(_Z13matmul_kernelIfEvPKT_S2_PS0_j)
        /*005c*/ 	.word	0x00000000


	//----- nvinfo : EIATTR_MIN_STACK_SIZE
	.align		4
.L_15:
        /*0060*/ 	.byte	0x04, 0x12
        /*0062*/ 	.short	(.L_17 - .L_16)
	.align		4
.L_16:
        /*0064*/ 	.word	index@(_Z13matmul_kernelIiEvPKT_S2_PS0_j)
        /*0068*/ 	.word	0x00000000
.L_17:


//--------------------- .nv.compat                --------------------------
	.section	.nv.compat,"",@"SHT_CUDA_COMPAT_INFO"
	.align	4
        /*0000*/ 	.byte	0x02, 0x09, 0x00, 0x00, 0x02, 0x02, 0x01, 0x00, 0x02, 0x05, 0x05, 0x00, 0x03, 0x07, 0x01, 0x01
        /*0010*/ 	.byte	0x02, 0x03, 0x00, 0x00, 0x02, 0x06, 0x01, 0x00, 0x04, 0x0b, 0x08, 0x00, 0x01, 0x00, 0x00, 0x00
        /*0020*/ 	.byte	0x00, 0x00, 0x00, 0x00


//--------------------- .nv.info._Z13matmul_kernelIdEvPKT_S2_PS0_j --------------------------
	.section	.nv.info._Z13matmul_kernelIdEvPKT_S2_PS0_j,"",@"SHT_CUDA_INFO"
	.sectionflags	@""
	.align	4


	//----- nvinfo : EIATTR_CUDA_API_VERSION
	.align		4
        /*0000*/ 	.byte	0x04, 0x37
        /*0002*/ 	.short	(.L_19 - .L_18)
.L_18:
        /*0004*/ 	.word	0x00000082


	//----- nvinfo : EIATTR_KPARAM_INFO
	.align		4
.L_19:
        /*0008*/ 	.byte	0x04, 0x17
        /*000a*/ 	.short	(.L_21 - .L_20)
.L_20:
        /*000c*/ 	.word	0x00000000
        /*0010*/ 	.short	0x0003
        /*0012*/ 	.short	0x0018
        /*0014*/ 	.byte	0x00, 0xf0, 0x11, 0x00


	//----- nvinfo : EIATTR_KPARAM_INFO
	.align		4
.L_21:
        /*0018*/ 	.byte	0x04, 0x17
        /*001a*/ 	.short	(.L_23 - .L_22)
.L_22:
        /*001c*/ 	.word	0x00000000
        /*0020*/ 	.short	0x0002
        /*0022*/ 	.short	0x0010
        /*0024*/ 	.byte	0x00, 0xf5, 0x21, 0x00


	//----- nvinfo : EIATTR_KPARAM_INFO
	.align		4
.L_23:
        /*0028*/ 	.byte	0x04, 0x17
        /*002a*/ 	.short	(.L_25 - .L_24)
.L_24:
        /*002c*/ 	.word	0x00000000
        /*0030*/ 	.short	0x0001
        /*0032*/ 	.short	0x0008
        /*0034*/ 	.byte	0x00, 0xf5, 0x21, 0x00


	//----- nvinfo : EIATTR_KPARAM_INFO
	.align		4
.L_25:
        /*0038*/ 	.byte	0x04, 0x17
        /*003a*/ 	.short	(.L_27 - .L_26)
.L_26:
        /*003c*/ 	.word	0x00000000
        /*0040*/ 	.short	0x0000
        /*0042*/ 	.short	0x0000
        /*0044*/ 	.byte	0x00, 0xf5, 0x21, 0x00


	//----- nvinfo : EIATTR_SPARSE_MMA_MASK
	.align		4
.L_27:
        /*0048*/ 	.byte	0x03, 0x50
        /*004a*/ 	.short	0x0000


	//----- nvinfo : EIATTR_MAXREG_COUNT
	.align		4
        /*004c*/ 	.byte	0x03, 0x1b
        /*004e*/ 	.short	0x00ff


	//----- nvinfo : EIATTR_NUM_BARRIERS
	.align		4
        /*0050*/ 	.byte	0x02, 0x4c
        /*0052*/ 	.byte	0x01
	.zero		1


	//----- nvinfo : EIATTR_MERCURY_ISA_VERSION
	.align		4
        /*0054*/ 	.byte	0x03, 0x5f
        /*0056*/ 	.short	0x0101


	//----- nvinfo : EIATTR_VRC_CTA_INIT_COUNT
	.align		4
        /*0058*/ 	.byte	0x02, 0x4a
	.zero		1
	.zero		1


	//----- nvinfo : EIATTR_EXIT_INSTR_OFFSETS
	.align		4
        /*005c*/ 	.byte	0x04, 0x1c
        /*005e*/ 	.short	(.L_29 - .L_28)


	//   ....[0]....
.L_28:
        /*0060*/ 	.word	0x00000a90


	//   ....[1]....
        /*0064*/ 	.word	0x00000ae0


	//----- nvinfo : EIATTR_CBANK_PARAM_SIZE
	.align		4
.L_29:
        /*0068*/ 	.byte	0x03, 0x19
        /*006a*/ 	.short	0x001c


	//----- nvinfo : EIATTR_PARAM_CBANK
	.align		4
        /*006c*/ 	.byte	0x04, 0x0a
        /*006e*/ 	.short	(.L_31 - .L_30)
	.align		4
.L_30:
        /*0070*/ 	.word	index@(.nv.constant0._Z13matmul_kernelIdEvPKT_S2_PS0_j)
        /*0074*/ 	.short	0x0380
        /*0076*/ 	.short	0x001c


	//----- nvinfo : EIATTR_SW_WAR
	.align		4
.L_31:
        /*0078*/ 	.byte	0x04, 0x36
        /*007a*/ 	.short	(.L_33 - .L_32)
.L_32:
        /*007c*/ 	.word	0x00000008
.L_33:


//--------------------- .nv.info._Z13matmul_kernelIfEvPKT_S2_PS0_j --------------------------
	.section	.nv.info._Z13matmul_kernelIfEvPKT_S2_PS0_j,"",@"SHT_CUDA_INFO"
	.sectionflags	@""
	.align	4


	//----- nvinfo : EIATTR_CUDA_API_VERSION
	.align		4
        /*0000*/ 	.byte	0x04, 0x37
        /*0002*/ 	.short	(.L_35 - .L_34)
.L_34:
        /*0004*/ 	.word	0x00000082


	//----- nvinfo : EIATTR_KPARAM_INFO
	.align		4
.L_35:
        /*0008*/ 	.byte	0x04, 0x17
        /*000a*/ 	.short	(.L_37 - .L_36)
.L_36:
        /*000c*/ 	.word	0x00000000
        /*0010*/ 	.short	0x0003
        /*0012*/ 	.short	0x0018
        /*0014*/ 	.byte	0x00, 0xf0, 0x11, 0x00


	//----- nvinfo : EIATTR_KPARAM_INFO
	.align		4
.L_37:
        /*0018*/ 	.byte	0x04, 0x17
        /*001a*/ 	.short	(.L_39 - .L_38)
.L_38:
        /*001c*/ 	.word	0x00000000
        /*0020*/ 	.short	0x0002
        /*0022*/ 	.short	0x0010
        /*0024*/ 	.byte	0x00, 0xf5, 0x21, 0x00


	//----- nvinfo : EIATTR_KPARAM_INFO
	.align		4
.L_39:
        /*0028*/ 	.byte	0x04, 0x17
        /*002a*/ 	.short	(.L_41 - .L_40)
.L_40:
        /*002c*/ 	.word	0x00000000
        /*0030*/ 	.short	0x0001
        /*0032*/ 	.short	0x0008
        /*0034*/ 	.byte	0x00, 0xf5, 0x21, 0x00


	//----- nvinfo : EIATTR_KPARAM_INFO
	.align		4
.L_41:
        /*0038*/ 	.byte	0x04, 0x17
        /*003a*/ 	.short	(.L_43 - .L_42)
.L_42:
        /*003c*/ 	.word	0x00000000
        /*0040*/ 	.short	0x0000
        /*0042*/ 	.short	0x0000
        /*0044*/ 	.byte	0x00, 0xf5, 0x21, 0x00


	//----- nvinfo : EIATTR_SPARSE_MMA_MASK
	.align		4
.L_43:
        /*0048*/ 	.byte	0x03, 0x50
        /*004a*/ 	.short	0x0000


	//----- nvinfo : EIATTR_MAXREG_COUNT
	.align		4
        /*004c*/ 	.byte	0x03, 0x1b
        /*004e*/ 	.short	0x00ff


	//----- nvinfo : EIATTR_NUM_BARRIERS
	.align		4
        /*0050*/ 	.byte	0x02, 0x4c
        /*0052*/ 	.byte	0x01
	.zero		1


	//----- nvinfo : EIATTR_MERCURY_ISA_VERSION
	.align		4
        /*0054*/ 	.byte	0x03, 0x5f
        /*0056*/ 	.short	0x0101


	//----- nvinfo : EIATTR_VRC_CTA_INIT_COUNT
	.align		4
        /*0058*/ 	.byte	0x02, 0x4a
	.zero		1
	.zero		1


	//----- nvinfo : EIATTR_EXIT_INSTR_OFFSETS
	.align		4
        /*005c*/ 	.byte	0x04, 0x1c
        /*005e*/ 	.short	(.L_45 - .L_44)


	//   ....[0]....
.L_44:
        /*0060*/ 	.word	0x00000ae0


	//   ....[1]....
        /*0064*/ 	.word	0x00000b30


	//----- nvinfo : EIATTR_CBANK_PARAM_SIZE
	.align		4
.L_45:
        /*0068*/ 	.byte	0x03, 0x19
        /*006a*/ 	.short	0x001c


	//----- nvinfo : EIATTR_PARAM_CBANK
	.align		4
        /*006c*/ 	.byte	0x04, 0x0a
        /*006e*/ 	.short	(.L_47 - .L_46)
	.align		4
.L_46:
        /*0070*/ 	.word	index@(.nv.constant0._Z13matmul_kernelIfEvPKT_S2_PS0_j)
        /*0074*/ 	.short	0x0380
        /*0076*/ 	.short	0x001c


	//----- nvinfo : EIATTR_SW_WAR
	.align		4
.L_47:
        /*0078*/ 	.byte	0x04, 0x36
        /*007a*/ 	.short	(.L_49 - .L_48)
.L_48:
        /*007c*/ 	.word	0x00000008
.L_49:


//--------------------- .nv.info._Z13matmul_kernelIiEvPKT_S2_PS0_j --------------------------
	.section	.nv.info._Z13matmul_kernelIiEvPKT_S2_PS0_j,"",@"SHT_CUDA_INFO"
	.sectionflags	@""
	.align	4


	//----- nvinfo : EIATTR_CUDA_API_VERSION
	.align		4
        /*0000*/ 	.byte	0x04, 0x37
        /*0002*/ 	.short	(.L_51 - .L_50)
.L_50:
        /*0004*/ 	.word	0x00000082


	//----- nvinfo : EIATTR_KPARAM_INFO
	.align		4
.L_51:
        /*0008*/ 	.byte	0x04, 0x17
        /*000a*/ 	.short	(.L_53 - .L_52)
.L_52:
        /*000c*/ 	.word	0x00000000
        /*0010*/ 	.short	0x0003
        /*0012*/ 	.short	0x0018
        /*0014*/ 	.byte	0x00, 0xf0, 0x11, 0x00


	//----- nvinfo : EIATTR_KPARAM_INFO
	.align		4
.L_53:
        /*0018*/ 	.byte	0x04, 0x17
        /*001a*/ 	.short	(.L_55 - .L_54)
.L_54:
        /*001c*/ 	.word	0x00000000
        /*0020*/ 	.short	0x0002
        /*0022*/ 	.short	0x0010
        /*0024*/ 	.byte	0x00, 0xf5, 0x21, 0x00


	//----- nvinfo : EIATTR_KPARAM_INFO
	.align		4
.L_55:
        /*0028*/ 	.byte	0x04, 0x17
        /*002a*/ 	.short	(.L_57 - .L_56)
.L_56:
        /*002c*/ 	.word	0x00000000
        /*0030*/ 	.short	0x0001
        /*0032*/ 	.short	0x0008
        /*0034*/ 	.byte	0x00, 0xf5, 0x21, 0x00


	//----- nvinfo : EIATTR_KPARAM_INFO
	.align		4
.L_57:
        /*0038*/ 	.byte	0x04, 0x17
        /*003a*/ 	.short	(.L_59 - .L_58)
.L_58:
        /*003c*/ 	.word	0x00000000
        /*0040*/ 	.short	0x0000
        /*0042*/ 	.short	0x0000
        /*0044*/ 	.byte	0x00, 0xf5, 0x21, 0x00


	//----- nvinfo : EIATTR_SPARSE_MMA_MASK
	.align		4
.L_59:
        /*0048*/ 	.byte	0x03, 0x50
        /*004a*/ 	.short	0x0000


	//----- nvinfo : EIATTR_MAXREG_COUNT
	.align		4
        /*004c*/ 	.byte	0x03, 0x1b
        /*004e*/ 	.short	0x00ff


	//----- nvinfo : EIATTR_NUM_BARRIERS
	.align		4
        /*0050*/ 	.byte	0x02, 0x4c
        /*0052*/ 	.byte	0x01
	.zero		1


	//----- nvinfo : EIATTR_MERCURY_ISA_VERSION
	.align		4
        /*0054*/ 	.byte	0x03, 0x5f
        /*0056*/ 	.short	0x0101


	//----- nvinfo : EIATTR_VRC_CTA_INIT_COUNT
	.align		4
        /*0058*/ 	.byte	0x02, 0x4a
	.zero		1
	.zero		1


	//----- nvinfo : EIATTR_EXIT_INSTR_OFFSETS
	.align		4
        /*005c*/ 	.byte	0x04, 0x1c
        /*005e*/ 	.short	(.L_61 - .L_60)


	//   ....[0]....
.L_60:
        /*0060*/ 	.word	0x00000ae0


	//   ....[1]....
        /*0064*/ 	.word	0x00000b30


	//----- nvinfo : EIATTR_CBANK_PARAM_SIZE
	.align		4
.L_61:
        /*0068*/ 	.byte	0x03, 0x19
        /*006a*/ 	.short	0x001c


	//----- nvinfo : EIATTR_PARAM_CBANK
	.align		4
        /*006c*/ 	.byte	0x04, 0x0a
        /*006e*/ 	.short	(.L_63 - .L_62)
	.align		4
.L_62:
        /*0070*/ 	.word	index@(.nv.constant0._Z13matmul_kernelIiEvPKT_S2_PS0_j)
        /*0074*/ 	.short	0x0380
        /*0076*/ 	.short	0x001c


	//----- nvinfo : EIATTR_SW_WAR
	.align		4
.L_63:
        /*0078*/ 	.byte	0x04, 0x36
        /*007a*/ 	.short	(.L_65 - .L_64)
.L_64:
        /*007c*/ 	.word	0x00000008
.L_65:


//--------------------- .nv.callgraph             --------------------------
	.section	.nv.callgraph,"",@"SHT_CUDA_CALLGRAPH"
	.align	4
	.sectionentsize	8
	.align		4
        /*0000*/ 	.word	0x00000000
	.align		4
        /*0004*/ 	.word	0xffffffff
	.align		4
        /*0008*/ 	.word	0x00000000
	.align		4
        /*000c*/ 	.word	0xfffffffe
	.align		4
        /*0010*/ 	.word	0x00000000
	.align		4
        /*0014*/ 	.word	0xfffffffd
	.align		4
        /*0018*/ 	.word	0x00000000
	.align		4
        /*001c*/ 	.word	0xfffffffc


//--------------------- .text._Z13matmul_kernelIdEvPKT_S2_PS0_j --------------------------
	.section	.text._Z13matmul_kernelIdEvPKT_S2_PS0_j,"ax",@progbits
	.align	128
        .global         _Z13matmul_kernelIdEvPKT_S2_PS0_j
        .type           _Z13matmul_kernelIdEvPKT_S2_PS0_j,@function
        .size           _Z13matmul_kernelIdEvPKT_S2_PS0_j,(.L_x_24 - _Z13matmul_kernelIdEvPKT_S2_PS0_j)
        .other          _Z13matmul_kernelIdEvPKT_S2_PS0_j,@"STO_CUDA_ENTRY STV_DEFAULT"
_Z13matmul_kernelIdEvPKT_S2_PS0_j:
.text._Z13matmul_kernelIdEvPKT_S2_PS0_j:
[----:B------:R-:W-:Y:S01]  /*0000*/  LDC R1, c[0x0][0x37c] ;  /* 0x0000df00ff017b82 */ /* 0x000fe20000000800 */
[----:B------:R-:W0:Y:S07]  /*0010*/  S2R R0, SR_CTAID.Y ;  /* 0x0000000000007919 */ /* 0x000e2e0000002600 */
[----:B------:R-:W1:Y:S01]  /*0020*/  LDC R2, c[0x0][0x360] ;  /* 0x0000d800ff027b82 */ /* 0x000e620000000800 */
[----:B------:R-:W2:Y:S01]  /*0030*/  LDCU UR10, c[0x0][0x398] ;  /* 0x00007300ff0a77ac */ /* 0x000ea20008000800 */
[----:B------:R-:W-:Y:S01]  /*0040*/  CS2R R14, SRZ ;  /* 0x00000000000e7805 */ /* 0x000fe2000001ff00 */
[----:B------:R-:W3:Y:S01]  /*0050*/  S2R R3, SR_TID.X ;  /* 0x0000000000037919 */ /* 0x000ee20000002100 */
[----:B------:R-:W4:Y:S01]  /*0060*/  LDCU.64 UR8, c[0x0][0x358] ;  /* 0x00006b00ff0877ac */ /* 0x000f220008000a00 */
[----:B------:R-:W0:Y:S03]  /*0070*/  S2R R5, SR_TID.Y ;  /* 0x0000000000057919 */ /* 0x000e260000002200 */
[----:B------:R-:W5:Y:S01]  /*0080*/  S2UR UR5, SR_CTAID.X ;  /* 0x00000000000579c3 */ /* 0x000f620000002500 */
[----:B------:R-:W0:Y:S01]  /*0090*/  LDCU UR7, c[0x0][0x364] ;  /* 0x00006c80ff0777ac */ /* 0x000e220008000800 */
[----:B--2---:R-:W-:-:S02]  /*00a0*/  UIADD3 UR4, UPT, UPT, UR10, -0x1, URZ ;  /* 0xffffffff0a047890 */ /* 0x004fc4000fffe0ff */
[----:B-1----:R-:W-:-:S04]  /*00b0*/  IMAD R7, R2, UR10, RZ ;  /* 0x0000000a02077c24 */ /* 0x002fc8000f8e02ff */
[----:B0-----:R-:W-:Y:S02]  /*00c0*/  IMAD R11, R7, R0, RZ ;  /* 0x00000000070b7224 */ /* 0x001fe400078e02ff */
[----:B-----5:R-:W-:Y:S02]  /*00d0*/  IMAD R6, R2, UR5, RZ ;  /* 0x0000000502067c24 */ /* 0x020fe4000f8e02ff */
[----:B------:R-:W-:-:S05]  /*00e0*/  VIADD R4, R11, UR4 ;  /* 0x000000040b047c36 */ /* 0x000fca0008000000 */
[----:B------:R-:W-:-:S13]  /*00f0*/  ISETP.GE.U32.AND P0, PT, R4, UR4, PT ;  /* 0x0000000404007c0c */ /* 0x000fda000bf06070 */
[----:B---34-:R-:W-:Y:S05]  /*0100*/  @!P0 BRA `(.L_x_0) ;  /* 0x0000000800508947 */ /* 0x018fea0003800000 */
[----:B------:R-:W0:Y:S01]  /*0110*/  S2UR UR5, SR_CgaCtaId ;  /* 0x00000000000579c3 */ /* 0x000e220000008800 */
[C---:B------:R-:W-:Y:S01]  /*0120*/  IMAD R9, R2.reuse, UR7, RZ ;  /* 0x0000000702097c24 */ /* 0x040fe2000f8e02ff */
[----:B------:R-:W-:Y:S01]  /*0130*/  UMOV UR4, 0x400 ;  /* 0x0000040000047882 */ /* 0x000fe20000000000 */
[----:B------:R-:W-:Y:S01]  /*0140*/  IMAD R10, RZ, RZ, -UR7 ;  /* 0x80000007ff0a7e24 */ /* 0x000fe2000f8e02ff */
[----:B------:R-:W-:Y:S01]  /*0150*/  CS2R R14, SRZ ;  /* 0x00000000000e7805 */ /* 0x000fe2000001ff00 */
[----:B------:R-:W-:Y:S01]  /*0160*/  IMAD R8, R2, R5, RZ ;  /* 0x0000000502087224 */ /* 0x000fe200078e02ff */
[----:B------:R-:W-:Y:S01]  /*0170*/  SHF.L.U32 R12, R9, 0x3, RZ ;  /* 0x00000003090c7819 */ /* 0x000fe200000006ff */
[----:B------:R-:W-:Y:S02]  /*0180*/  IMAD.MOV.U32 R9, RZ, RZ, R10 ;  /* 0x000000ffff097224 */ /* 0x000fe400078e000a */
[----:B------:R-:W-:Y:S01]  /*0190*/  IMAD R10, R5, UR10, R3 ;  /* 0x0000000a050a7c24 */ /* 0x000fe2000f8e0203 */
[----:B------:R-:W-:Y:S01]  /*01a0*/  LEA R20, R3, R12, 0x3 ;  /* 0x0000000c03147211 */ /* 0x000fe200078e18ff */
[----:B------:R-:W-:-:S02]  /*01b0*/  IMAD R22, R9, R0, RZ ;  /* 0x0000000009167224 */ /* 0x000fc400078e02ff */
[----:B------:R-:W-:Y:S02]  /*01c0*/  IMAD.MOV.U32 R18, RZ, RZ, R6 ;  /* 0x000000ffff127224 */ /* 0x000fe400078e0006 */
[----:B------:R-:W-:Y:S01]  /*01d0*/  IMAD R22, R22, UR10, R3 ;  /* 0x0000000a16167c24 */ /* 0x000fe2000f8e0203 */
[----:B0-----:R-:W-:-:S06]  /*01e0*/  ULEA UR4, UR5, UR4, 0x18 ;  /* 0x0000000405047291 */ /* 0x001fcc000f8ec0ff */
[----:B------:R-:W-:Y:S01]  /*01f0*/  LEA R21, R8, UR4, 0x3 ;  /* 0x0000000408157c11 */ /* 0x000fe2000f8e18ff */
[----:B------:R-:W-:Y:S02]  /*0200*/  VIADD R19, R12, UR4 ;  /* 0x000000040c137c36 */ /* 0x000fe40008000000 */
[----:B------:R-:W-:Y:S01]  /*0210*/  VIADD R20, R20, UR4 ;  /* 0x0000000414147c36 */ /* 0x000fe20008000000 */
[----:B------:R-:W-:Y:S01]  /*0220*/  IADD3 R21, PT, PT, R21, 0x20, RZ ;  /* 0x0000002015157810 */ /* 0x000fe20007ffe0ff */
[----:B------:R-:W-:-:S06]  /*0230*/  UMOV UR4, URZ ;  /* 0x000000ff00047c82 */ /* 0x000fcc0008000000 */
.L_x_6:
[----:B0-----:R-:W0:Y:S01]  /*0240*/  LDCU UR10, c[0x0][0x398] ;  /* 0x00007300ff0a77ac */ /* 0x001e220008000800 */
[----:B------:R-:W-:Y:S01]  /*0250*/  VIADD R12, R5, UR4 ;  /* 0x00000004050c7c36 */ /* 0x000fe20008000000 */
[----:B------:R-:W-:Y:S01]  /*0260*/  CS2R R26, SRZ ;  /* 0x00000000001a7805 */ /* 0x000fe2000001ff00 */
[----:B------:R-:W-:-:S03]  /*0270*/  IMAD R9, R0, UR7, R5 ;  /* 0x0000000700097c24 */ /* 0x000fc6000f8e0205 */
[----:B------:R-:W-:Y:S02]  /*0280*/  VIADDMNMX.U32 R12, R6, R3, R12, !PT ;  /* 0x00000003060c7246 */ /* 0x000fe4000780000c */
[----:B------:R-:W-:Y:S02]  /*0290*/  VIADDMNMX.U32 R9, R22, R11, R9, !PT ;  /* 0x0000000b16097246 */ /* 0x000fe40007800009 */
[----:B0-----:R-:W-:Y:S02]  /*02a0*/  ISETP.GE.U32.AND P1, PT, R12, UR10, PT ;  /* 0x0000000a0c007c0c */ /* 0x001fe4000bf26070 */
[----:B------:R-:W-:-:S11]  /*02b0*/  ISETP.GE.U32.AND P0, PT, R9, UR10, PT ;  /* 0x0000000a09007c0c */ /* 0x000fd6000bf06070 */
[----:B------:R-:W0:Y:S01]  /*02c0*/  @!P1 LDC.64 R12, c[0x0][0x388] ;  /* 0x0000e200ff0c9b82 */ /* 0x000e220000000a00 */
[C---:B------:R-:W-:Y:S01]  /*02d0*/  @!P1 IADD3 R17, PT, PT, R10.reuse, R18, RZ ;  /* 0x000000120a119210 */ /* 0x040fe20007ffe0ff */
[----:B------:R-:W-:-:S06]  /*02e0*/  @!P0 IMAD.IADD R9, R10, 0x1, R11 ;  /* 0x000000010a098824 */ /* 0x000fcc00078e020b */
[----:B------:R-:W1:Y:S01]  /*02f0*/  @!P0 LDC.64 R24, c[0x0][0x380] ;  /* 0x0000e000ff188b82 */ /* 0x000e620000000a00 */
[----:B0-----:R-:W-:Y:S01]  /*0300*/  @!P1 IMAD.WIDE.U32 R12, R17, 0x8, R12 ;  /* 0x00000008110c9825 */ /* 0x001fe200078e000c */
[----:B------:R-:W-:-:S06]  /*0310*/  CS2R R16, SRZ ;  /* 0x0000000000107805 */ /* 0x000fcc000001ff00 */
[----:B------:R-:W2:Y:S01]  /*0320*/  @!P1 LDG.E.64 R16, desc[UR8][R12.64] ;  /* 0x000000080c109981 */ /* 0x000ea2000c1e1b00 */
[----:B-1----:R-:W-:-:S05]  /*0330*/  @!P0 IMAD.WIDE.U32 R24, R9, 0x8, R24 ;  /* 0x0000000809188825 */ /* 0x002fca00078e0018 */
[----:B------:R-:W3:Y:S01]  /*0340*/  @!P0 LDG.E.64 R26, desc[UR8][R24.64] ;  /* 0x00000008181a8981 */ /* 0x000ee2000c1e1b00 */
[----:B------:R-:W0:Y:S01]  /*0350*/  S2UR UR6, SR_CgaCtaId ;  /* 0x00000000000679c3 */ /* 0x000e220000008800 */
[----:B------:R-:W-:Y:S01]  /*0360*/  UMOV UR5, 0x400 ;  /* 0x0000040000057882 */ /* 0x000fe20000000000 */
[--C-:B------:R-:W-:Y:S01]  /*0370*/  IMAD.IADD R9, R8, 0x1, R3.reuse ;  /* 0x0000000108097824 */ /* 0x100fe200078e0203 */
[----:B------:R-:W-:Y:S01]  /*0380*/  ISETP.GE.U32.AND P0, PT, R2, 0x8, PT ;  /* 0x000000080200780c */ /* 0x000fe20003f06070 */
[----:B------:R-:W-:-:S04]  /*0390*/  IMAD R28, R5, UR7, R3 ;  /* 0x00000007051c7c24 */ /* 0x000fc8000f8e0203 */
[----:B------:R-:W-:Y:S01]  /*03a0*/  IMAD R29, R28, 0x8, R19 ;  /* 0x000000081c1d7824 */ /* 0x000fe200078e0213 */
[----:B0-----:R-:W-:-:S06]  /*03b0*/  ULEA UR5, UR6, UR5, 0x18 ;  /* 0x0000000506057291 */ /* 0x001fcc000f8ec0ff */
[----:B------:R-:W-:Y:S01]  /*03c0*/  LEA R23, R9, UR5, 0x3 ;  /* 0x0000000509177c11 */ /* 0x000fe2000f8e18ff */
[----:B------:R-:W-:-:S04]  /*03d0*/  HFMA2 R9, -RZ, RZ, 0, 0 ;  /* 0x00000000ff097431 */ /* 0x000fc800000001ff */
[----:B---3--:R0:W-:Y:S04]  /*03e0*/  STS.64 [R23], R26 ;  /* 0x0000001a17007388 */ /* 0x0081e80000000a00 */
[----:B--2---:R0:W-:Y:S01]  /*03f0*/  STS.64 [R29], R16 ;  /* 0x000000101d007388 */ /* 0x0041e20000000a00 */
[----:B------:R-:W-:Y:S06]  /*0400*/  BAR.SYNC.DEFER_BLOCKING 0x0 ;  /* 0x0000000000007b1d */ /* 0x000fec0000010000 */
[----:B------:R-:W-:Y:S05]  /*0410*/  @!P0 BRA `(.L_x_1) ;  /* 0x0000000000a48947 */ /* 0x000fea0003800000 */
[----:B0-----:R-:W-:Y:S01]  /*0420*/  LOP3.LUT R23, R2, 0xfffffff8, RZ, 0xc0, !PT ;  /* 0xfffffff802177812 */ /* 0x001fe200078ec0ff */
[----:B------:R-:W-:Y:S02]  /*0430*/  IMAD.MOV.U32 R24, RZ, RZ, R21 ;  /* 0x000000ffff187224 */ /* 0x000fe400078e0015 */
[----:B------:R-:W-:Y:S01]  /*0440*/  IMAD.MOV.U32 R9, RZ, RZ, R20 ;  /* 0x000000ffff097224 */ /* 0x000fe200078e0014 */
[----:B------:R-:W-:-:S07]  /*0450*/  IADD3 R23, PT, PT, -R23, RZ, RZ ;  /* 0x000000ff17177210 */ /* 0x000fce0007ffe1ff */
.L_x_2:
[----:B------:R-:W-:Y:S01]  /*0460*/  LDS.64 R12, [R24+-0x20] ;  /* 0xffffe000180c7984 */ /* 0x000fe20000000a00 */
[C---:B------:R-:W-:Y:S01]  /*0470*/  IMAD R27, R2.reuse, 0x8, R9 ;  /* 0x00000008021b7824 */ /* 0x040fe200078e0209 */
[----:B------:R-:W-:Y:S02]  /*0480*/  IADD3 R23, PT, PT, R23, 0x8, RZ ;  /* 0x0000000817177810 */ /* 0x000fe40007ffe0ff */
[----:B------:R0:W1:Y:S01]  /*0490*/  LDS.64 R16, [R9] ;  /* 0x0000000009107984 */ /* 0x0000620000000a00 */
[----:B------:R-:W-:Y:S01]  /*04a0*/  IMAD R25, R2, 0x8, R27 ;  /* 0x0000000802197824 */ /* 0x000fe200078e021b */
[----:B------:R-:W-:-:S04]  /*04b0*/  ISETP.NE.AND P0, PT, R23, RZ, PT ;  /* 0x000000ff1700720c */ /* 0x000fc80003f05270 */
[C---:B------:R-:W-:Y:S01]  /*04c0*/  LEA R26, R2.reuse, R25, 0x3 ;  /* 0x00000019021a7211 */ /* 0x040fe200078e18ff */
[----:B0-----:R-:W-:-:S04]  /*04d0*/  IMAD R9, R2, 0x40, R9 ;  /* 0x0000004002097824 */ /* 0x001fc800078e0209 */
[C---:B------:R-:W-:Y:S01]  /*04e0*/  IMAD R29, R2.reuse, 0x8, R26 ;  /* 0x00000008021d7824 */ /* 0x040fe200078e021a */
[----:B-1----:R-:W-:Y:S01]  /*04f0*/  DFMA R16, R12, R16, R14 ;  /* 0x000000100c10722b */ /* 0x002fe2000000000e */
[----:B------:R-:W-:Y:S04]  /*0500*/  LDS.64 R12, [R24+-0x18] ;  /* 0xffffe800180c7984 */ /* 0x000fe80000000a00 */
[----:B------:R0:W1:Y:S02]  /*0510*/  LDS.64 R14, [R27] ;  /* 0x000000001b0e7984 */ /* 0x0000640000000a00 */
[C---:B0-----:R-:W-:Y:S01]  /*0520*/  IMAD R27, R2.reuse, 0x8, R29 ;  /* 0x00000008021b7824 */ /* 0x041fe200078e021d */
[----:B-1----:R-:W-:Y:S01]  /*0530*/  DFMA R14, R12, R14, R16 ;  /* 0x0000000e0c0e722b */ /* 0x002fe20000000010 */
[----:B------:R-:W-:Y:S04]  /*0540*/  LDS.64 R12, [R24+-0x10] ;  /* 0xfffff000180c7984 */ /* 0x000fe80000000a00 */
[----:B------:R0:W1:Y:S02]  /*0550*/  LDS.64 R16, [R25] ;  /* 0x0000000019107984 */ /* 0x0000640000000a00 */
[C---:B0-----:R-:W-:Y:S01]  /*0560*/  LEA R25, R2.reuse, R27, 0x3 ;  /* 0x0000001b02197211 */ /* 0x041fe200078e18ff */
[----:B-1----:R-:W-:Y:S01]  /*0570*/  DFMA R16, R12, R16, R14 ;  /* 0x000000100c10722b */ /* 0x002fe2000000000e */
[----:B------:R-:W-:Y:S04]  /*0580*/  LDS.64 R12, [R24+-0x8] ;  /* 0xfffff800180c7984 */ /* 0x000fe80000000a00 */
[----:B------:R0:W1:Y:S02]  /*0590*/  LDS.64 R14, [R26] ;  /* 0x000000001a0e7984 */ /* 0x0000640000000a00 */
[----:B0-----:R-:W-:Y:S01]  /*05a0*/  IMAD R26, R2, 0x8, R25 ;  /* 0x00000008021a7824 */ /* 0x001fe200078e0219 */
[----:B-1----:R-:W-:Y:S01]  /*05b0*/  DFMA R14, R12, R14, R16 ;  /* 0x0000000e0c0e722b */ /* 0x002fe20000000010 */
[----:B------:R-:W-:Y:S04]  /*05c0*/  LDS.64 R12, [R24] ;  /* 0x00000000180c7984 */ /* 0x000fe80000000a00 */
[----:B------:R-:W0:Y:S03]  /*05d0*/  LDS.64 R16, [R29] ;  /* 0x000000001d107984 */ /* 0x000e260000000a00 */
[----:B0-----:R-:W-:Y:S01]  /*05e0*/  DFMA R16, R12, R16, R14 ;  /* 0x000000100c10722b */ /* 0x001fe2000000000e */
[----:B------:R-:W-:Y:S04]  /*05f0*/  LDS.64 R12, [R24+0x8] ;  /* 0x00000800180c7984 */ /* 0x000fe80000000a00 */
[----:B------:R-:W0:Y:S03]  /*0600*/  LDS.64 R14, [R27] ;  /* 0x000000001b0e7984 */ /* 0x000e260000000a00 */
[----:B0-----:R-:W-:Y:S01]  /*0610*/  DFMA R12, R12, R14, R16 ;  /* 0x0000000e0c0c722b */ /* 0x001fe20000000010 */
[----:B------:R-:W-:Y:S04]  /*0620*/  LDS.64 R14, [R24+0x10] ;  /* 0x00001000180e7984 */ /* 0x000fe80000000a00 */
[----:B------:R-:W0:Y:S03]  /*0630*/  LDS.64 R16, [R25] ;  /* 0x0000000019107984 */ /* 0x000e260000000a00 */
[----:B0-----:R-:W-:-:S02]  /*0640*/  DFMA R16, R14, R16, R12 ;  /* 0x000000100e10722b */ /* 0x001fc4000000000c */
[----:B------:R0:W-:Y:S04]  /*0650*/  LDS.64 R12, [R24+0x18] ;  /* 0x00001800180c7984 */ /* 0x0001e80000000a00 */
[----:B------:R-:W1:Y:S01]  /*0660*/  LDS.64 R14, [R26] ;  /* 0x000000001a0e7984 */ /* 0x000e620000000a00 */
[----:B0-----:R-:W-:Y:S01]  /*0670*/  IADD3 R24, PT, PT, R24, 0x40, RZ ;  /* 0x0000004018187810 */ /* 0x001fe20007ffe0ff */
[----:B-1----:R-:W-:Y:S01]  /*0680*/  DFMA R14, R12, R14, R16 ;  /* 0x0000000e0c0e722b */ /* 0x002fe20000000010 */
[----:B------:R-:W-:Y:S10]  /*0690*/  @P0 BRA `(.L_x_2) ;  /* 0xfffffffc00700947 */ /* 0x000ff4000383ffff */
[----:B------:R-:W-:-:S07]  /*06a0*/  LOP3.LUT R9, R2, 0x7f8, RZ, 0xc0, !PT ;  /* 0x000007f802097812 */ /* 0x000fce00078ec0ff */
.L_x_1:
[----:B------:R-:W-:-:S04]  /*06b0*/  LOP3.LUT R12, R2, 0x7, RZ, 0xc0, !PT ;  /* 0x00000007020c7812 */ /* 0x000fc800078ec0ff */
[----:B------:R-:W-:-:S13]  /*06c0*/  ISETP.NE.AND P0, PT, R12, RZ, PT ;  /* 0x000000ff0c00720c */ /* 0x000fda0003f05270 */
[----:B------:R-:W-:Y:S05]  /*06d0*/  @!P0 BRA `(.L_x_3) ;  /* 0x0000000000c48947 */ /* 0x000fea0003800000 */
[----:B------:R-:W-:-:S05]  /*06e0*/  VIADD R12, R12, 0xffffffff ;  /* 0xffffffff0c0c7836 */ /* 0x000fca0000000000 */
[----:B------:R-:W-:-:S13]  /*06f0*/  ISETP.GE.U32.AND P0, PT, R12, 0x3, PT ;  /* 0x000000030c00780c */ /* 0x000fda0003f06070 */
[----:B------:R-:W-:Y:S05]  /*0700*/  @!P0 BRA `(.L_x_4) ;  /* 0x0000000000508947 */ /* 0x000fea0003800000 */
[----:B0-----:R-:W-:Y:S01]  /*0710*/  IADD3 R23, PT, PT, R8, R9, RZ ;  /* 0x0000000908177210 */ /* 0x001fe20007ffe0ff */
[C---:B------:R-:W-:Y:S02]  /*0720*/  IMAD R12, R9.reuse, R2, R3 ;  /* 0x00000002090c7224 */ /* 0x040fe400078e0203 */
[----:B------:R-:W-:Y:S01]  /*0730*/  VIADD R9, R9, 0x4 ;  /* 0x0000000409097836 */ /* 0x000fe20000000000 */
[----:B------:R-:W-:Y:S01]  /*0740*/  LEA R23, R23, UR5, 0x3 ;  /* 0x0000000517177c11 */ /* 0x000fe2000f8e18ff */
[----:B------:R-:W-:-:S04]  /*0750*/  IMAD R25, R12, 0x8, R19 ;  /* 0x000000080c197824 */ /* 0x000fc800078e0213 */
[----:B------:R-:W-:Y:S01]  /*0760*/  LDS.64 R16, [R23] ;  /* 0x0000000017107984 */ /* 0x000fe20000000a00 */
[----:B------:R-:W-:-:S03]  /*0770*/  LEA R28, R2, R25, 0x3 ;  /* 0x00000019021c7211 */ /* 0x000fc600078e18ff */
[----:B------:R-:W0:Y:S02]  /*0780*/  LDS.64 R12, [R25] ;  /* 0x00000000190c7984 */ /* 0x000e240000000a00 */
[----:B------:R-:W-:Y:S02]  /*0790*/  IMAD R29, R2, 0x8, R28 ;  /* 0x00000008021d7824 */ /* 0x000fe400078e021c */
[----:B------:R-:W-:Y:S04]  /*07a0*/  LDS.64 R26, [R28] ;  /* 0x000000001c1a7984 */ /* 0x000fe80000000a00 */
[----:B------:R-:W-:Y:S01]  /*07b0*/  LDS.64 R24, [R23+0x10] ;  /* 0x0000100017187984 */ /* 0x000fe20000000a00 */
[----:B0-----:R-:W-:-:S03]  /*07c0*/  DFMA R14, R16, R12, R14 ;  /* 0x0000000c100e722b */ /* 0x001fc6000000000e */
[----:B------:R-:W0:Y:S04]  /*07d0*/  LDS.64 R12, [R23+0x8] ;  /* 0x00000800170c7984 */ /* 0x000e280000000a00 */
[----:B------:R-:W1:Y:S01]  /*07e0*/  LDS.64 R16, [R29] ;  /* 0x000000001d107984 */ /* 0x000e620000000a00 */
[----:B0-----:R-:W-:Y:S01]  /*07f0*/  DFMA R26, R12, R26, R14 ;  /* 0x0000001a0c1a722b */ /* 0x001fe2000000000e */
[----:B------:R-:W-:Y:S02]  /*0800*/  LEA R14, R2, R29, 0x3 ;  /* 0x0000001d020e7211 */ /* 0x000fe400078e18ff */
[----:B------:R-:W-:Y:S04]  /*0810*/  LDS.64 R12, [R23+0x18] ;  /* 0x00001800170c7984 */ /* 0x000fe80000000a00 */
[----:B------:R-:W0:Y:S01]  /*0820*/  LDS.64 R14, [R14] ;  /* 0x000000000e0e7984 */ /* 0x000e220000000a00 */
[----:B-1----:R-:W-:-:S08]  /*0830*/  DFMA R16, R24, R16, R26 ;  /* 0x000000101810722b */ /* 0x002fd0000000001a */
[----:B0-----:R-:W-:-:S11]  /*0840*/  DFMA R14, R12, R14, R16 ;  /* 0x0000000e0c0e722b */ /* 0x001fd60000000010 */
.L_x_4:
[----:B------:R-:W-:-:S13]  /*0850*/  LOP3.LUT P0, R12, R2, 0x3, RZ, 0xc0, !PT ;  /* 0x00000003020c7812 */ /* 0x000fda000780c0ff */
[----:B------:R-:W-:Y:S05]  /*0860*/  @!P0 BRA `(.L_x_3) ;  /* 0x0000000000608947 */ /* 0x000fea0003800000 */
[----:B------:R-:W-:Y:S02]  /*0870*/  ISETP.NE.AND P0, PT, R12, 0x1, PT ;  /* 0x000000010c00780c */ /* 0x000fe40003f05270 */
[----:B------:R-:W-:-:S04]  /*0880*/  LOP3.LUT R13, R2, 0x1, RZ, 0xc0, !PT ;  /* 0x00000001020d7812 */ /* 0x000fc800078ec0ff */
[----:B------:R-:W-:-:S07]  /*0890*/  ISETP.NE.U32.AND P1, PT, R13, 0x1, PT ;  /* 0x000000010d00780c */ /* 0x000fce0003f25070 */
[----:B------:R-:W-:Y:S06]  /*08a0*/  @!P0 BRA `(.L_x_5) ;  /* 0x0000000000308947 */ /* 0x000fec0003800000 */
[----:B------:R-:W-:Y:S01]  /*08b0*/  IADD3 R12, PT, PT, R8, R9, RZ ;  /* 0x00000009080c7210 */ /* 0x000fe20007ffe0ff */
[C---:B0-----:R-:W-:Y:S02]  /*08c0*/  IMAD R16, R9.reuse, R2, R3 ;  /* 0x0000000209107224 */ /* 0x041fe400078e0203 */
[----:B------:R-:W-:Y:S01]  /*08d0*/  VIADD R9, R9, 0x2 ;  /* 0x0000000209097836 */ /* 0x000fe20000000000 */
[----:B------:R-:W-:Y:S01]  /*08e0*/  LEA R23, R12, UR5, 0x3 ;  /* 0x000000050c177c11 */ /* 0x000fe2000f8e18ff */
[----:B------:R-:W-:-:S04]  /*08f0*/  IMAD R29, R16, 0x8, R19 ;  /* 0x00000008101d7824 */ /* 0x000fc800078e0213 */
[----:B------:R-:W-:Y:S01]  /*0900*/  LDS.64 R26, [R23] ;  /* 0x00000000171a7984 */ /* 0x000fe20000000a00 */
[----:B------:R-:W-:-:S03]  /*0910*/  LEA R12, R2, R29, 0x3 ;  /* 0x0000001d020c7211 */ /* 0x000fc600078e18ff */
[----:B------:R-:W0:Y:S04]  /*0920*/  LDS.64 R24, [R29] ;  /* 0x000000001d187984 */ /* 0x000e280000000a00 */
[----:B------:R-:W-:Y:S04]  /*0930*/  LDS.64 R16, [R23+0x8] ;  /* 0x0000080017107984 */ /* 0x000fe80000000a00 */
[----:B------:R-:W1:Y:S01]  /*0940*/  LDS.64 R12, [R12] ;  /* 0x000000000c0c7984 */ /* 0x000e620000000a00 */
[----:B0-----:R-:W-:-:S08]  /*0950*/  DFMA R14, R26, R24, R14 ;  /* 0x000000181a0e722b */ /* 0x001fd0000000000e */
[----:B-1----:R-:W-:-:S11]  /*0960*/  DFMA R14, R16, R12, R14 ;  /* 0x0000000c100e722b */ /* 0x002fd6000000000e */
.L_x_5:
[----:B------:R-:W-:Y:S05]  /*0970*/  @P1 BRA `(.L_x_3) ;  /* 0x00000000001c1947 */ /* 0x000fea0003800000 */
[-C--:B------:R-:W-:Y:S01]  /*0980*/  IADD3 R12, PT, PT, R8, R9.reuse, RZ ;  /* 0x00000009080c7210 */ /* 0x080fe20007ffe0ff */
[----:B------:R-:W-:-:S03]  /*0990*/  IMAD R24, R2, R9, R3 ;  /* 0x0000000902187224 */ /* 0x000fc600078e0203 */
[----:B0-----:R-:W-:Y:S01]  /*09a0*/  LEA R16, R12, UR5, 0x3 ;  /* 0x000000050c107c11 */ /* 0x001fe2000f8e18ff */
[----:B------:R-:W-:-:S05]  /*09b0*/  IMAD R12, R24, 0x8, R19 ;  /* 0x00000008180c7824 */ /* 0x000fca00078e0213 */
[----:B------:R-:W-:Y:S04]  /*09c0*/  LDS.64 R16, [R16] ;  /* 0x0000000010107984 */ /* 0x000fe80000000a00 */
[----:B------:R-:W0:Y:S02]  /*09d0*/  LDS.64 R12, [R12] ;  /* 0x000000000c0c7984 */ /* 0x000e240000000a00 */
[----:B0-----:R-:W-:-:S11]  /*09e0*/  DFMA R14, R16, R12, R14 ;  /* 0x0000000c100e722b */ /* 0x001fd6000000000e */
.L_x_3:
[----:B------:R-:W-:Y:S01]  /*09f0*/  IADD3 R11, PT, PT, R2, R11, RZ ;  /* 0x0000000b020b7210 */ /* 0x000fe20007ffe0ff */
[----:B------:R-:W-:Y:S01]  /*0a00*/  BAR.SYNC.DEFER_BLOCKING 0x0 ;  /* 0x0000000000007b1d */ /* 0x000fe20000010000 */
[----:B------:R-:W-:Y:S01]  /*0a10*/  UIADD3 UR4, UPT, UPT, UR7, UR4, URZ ;  /* 0x0000000407047290 */ /* 0x000fe2000fffe0ff */
[----:B------:R-:W-:Y:S01]  /*0a20*/  IMAD.IADD R18, R7, 0x1, R18 ;  /* 0x0000000107127824 */ /* 0x000fe200078e0212 */
[----:B------:R-:W-:-:S13]  /*0a30*/  ISETP.GT.U32.AND P0, PT, R11, R4, PT ;  /* 0x000000040b00720c */ /* 0x000fda0003f04070 */
[----:B------:R-:W-:Y:S05]  /*0a40*/  @!P0 BRA `(.L_x_6) ;  /* 0xfffffff400fc8947 */ /* 0x000fea000383ffff */
.L_x_0:
[----:B------:R-:W-:Y:S01]  /*0a50*/  IMAD R5, R0, UR7, R5 ;  /* 0x0000000700057c24 */ /* 0x000fe2000f8e0205 */
[----:B------:R-:W-:-:S04]  /*0a60*/  IADD3 R6, PT, PT, R6, R3, RZ ;  /* 0x0000000306067210 */ /* 0x000fc80007ffe0ff */
[----:B------:R-:W-:-:S04]  /*0a70*/  VIMNMX.U32 R0, PT, PT, R5, R6, !PT ;  /* 0x0000000605007248 */ /* 0x000fc80007fe0000 */
[----:B------:R-:W-:-:S13]  /*0a80*/  ISETP.GE.U32.AND P0, PT, R0, UR10, PT ;  /* 0x0000000a00007c0c */ /* 0x000fda000bf06070 */
[----:B------:R-:W-:Y:S05]  /*0a90*/  @P0 EXIT ;  /* 0x000000000000094d */ /* 0x000fea0003800000 */
[----:B------:R-:W1:Y:S01]  /*0aa0*/  LDC.64 R2, c[0x0][0x390] ;  /* 0x0000e400ff027b82 */ /* 0x000e620000000a00 */
[----:B------:R-:W-:-:S04]  /*0ab0*/  IMAD R5, R5, UR10, R6 ;  /* 0x0000000a05057c24 */ /* 0x000fc8000f8e0206 */
[----:B-1----:R-:W-:-:S05]  /*0ac0*/  IMAD.WIDE.U32 R2, R5, 0x8, R2 ;  /* 0x0000000805027825 */ /* 0x002fca00078e0002 */
[----:B------:R-:W-:Y:S01]  /*0ad0*/  STG.E.64 desc[UR8][R2.64], R14 ;  /* 0x0000000e02007986 */ /* 0x000fe2000c101b08 */
[----:B------:R-:W-:Y:S05]  /*0ae0*/  EXIT ;  /* 0x000000000000794d */ /* 0x000fea0003800000 */
.L_x_7:
[----:B------:R-:W-:-:S00]  /*0af0*/  BRA `(.L_x_7) ;  /* 0xfffffffc00fc7947 */ /* 0x000fc0000383ffff */
[----:B------:R-:W-:-:S00]  /*0b00*/  NOP ;  /* 0x0000000000007918 */ /* 0x000fc00000000000 */
[----:B------:R-:W-:-:S00]  /*0b10*/  NOP ;  /* 0x0000000000007918 */ /* 0x000fc00000000000 */
[----:B------:R-:W-:-:S00]  /*0b20*/  NOP ;  /* 0x0000000000007918 */ /* 0x000fc00000000000 */
[----:B------:R-:W-:-:S00]  /*0b30*/  NOP ;  /* 0x0000000000007918 */ /* 0x000fc00000000000 */
[----:B------:R-:W-:-:S00]  /*0b40*/  NOP ;  /* 0x0000000000007918 */ /* 0x000fc00000000000 */
[----:B------:R-:W-:-:S00]  /*0b50*/  NOP ;  /* 0x0000000000007918 */ /* 0x000fc00000000000 */
[----:B------:R-:W-:-:S00]  /*0b60*/  NOP ;  /* 0x0000000000007918 */ /* 0x000fc00000000000 */
[----:B------:R-:W-:-:S00]  /*0b70*/  NOP ;  /* 0x0000000000007918 */ /* 0x000fc00000000000 */
.L_x_24:


//--------------------- .text._Z13matmul_kernelIfEvPKT_S2_PS0_j --------------------------
	.section	.text._Z13matmul_kernelIfEvPKT_S2_PS0_j,"ax",@progbits
	.align	128
        .global         _Z13matmul_kernelIfEvPKT_S2_PS0_j
        .type           _Z13matmul_kernelIfEvPKT_S2_PS0_j,@function
        .size           _Z13matmul_kernelIfEvPKT_S2_PS0_j,(.L_x_25 - _Z13matmul_kernelIfEvPKT_S2_PS0_j)
        .other          _Z13matmul_kernelIfEvPKT_S2_PS0_j,@"STO_CUDA_ENTRY STV_DEFAULT"
_Z13matmul_kernelIfEvPKT_S2_PS0_j:
.text._Z13matmul_kernelIfEvPKT_S2_PS0_j:
[----:B------:R-:W-:Y:S01]  /*0000*/  LDC R1, c[0x0][0x37c] ;  /* 0x0000df00ff017b82 */ /* 0x000fe20000000800 */
[----:B------:R-:W0:Y:S07]  /*0010*/  S2R R23, SR_CTAID.Y ;  /* 0x0000000000177919 */ /* 0x000e2e0000002600 */
[----:B------:R-:W1:Y:S01]  /*0020*/  LDC R21, c[0x0][0x360] ;  /* 0x0000d800ff157b82 */ /* 0x000e620000000800 */
[----:B------:R-:W2:Y:S01]  /*0030*/  LDCU UR10, c[0x0][0x398] ;  /* 0x00007300ff0a77ac */ /* 0x000ea20008000800 */
[----:B------:R-:W-:Y:S01]  /*0040*/  IMAD.MOV.U32 R18, RZ, RZ, RZ ;  /* 0x000000ffff127224 */ /* 0x000fe200078e00ff */
        /* <DEDUP_REMOVED lines=8> */
[----:B-----5:R-:W-:-:S03]  /*00d0*/  IMAD R16, R21, UR5, RZ ;  /* 0x0000000515107c24 */ /* 0x020fc6000f8e02ff */
[----:B------:R-:W-:-:S04]  /*00e0*/  IADD3 R20, PT, PT, R17, UR4, RZ ;  /* 0x0000000411147c10 */ /* 0x000fc8000fffe0ff */
[----:B------:R-:W-:-:S13]  /*00f0*/  ISETP.GE.U32.AND P0, PT, R20, UR4, PT ;  /* 0x0000000414007c0c */ /* 0x000fda000bf06070 */
[----:B---34-:R-:W-:Y:S05]  /*0100*/  @!P0 BRA `(.L_x_8) ;  /* 0x0000000800648947 */ /* 0x018fea0003800000 */
[----:B------:R-:W0:Y:S01]  /*0110*/  S2UR UR5, SR_CgaCtaId ;  /* 0x00000000000579c3 */ /* 0x000e220000008800 */
[C---:B------:R-:W-:Y:S01]  /*0120*/  IMAD R0, R21.reuse, UR7, RZ ;  /* 0x0000000715007c24 */ /* 0x040fe2000f8e02ff */
[----:B------:R-:W-:Y:S01]  /*0130*/  UMOV UR4, 0x400 ;  /* 0x0000040000047882 */ /* 0x000fe20000000000 */
[C---:B------:R-:W-:Y:S01]  /*0140*/  IMAD R15, R21.reuse, R19, RZ ;  /* 0x00000013150f7224 */ /* 0x040fe200078e02ff */
[----:B------:R-:W-:Y:S01]  /*0150*/  LOP3.LUT R11, R21, 0xfffffff8, RZ, 0xc0, !PT ;  /* 0xfffffff8150b7812 */ /* 0x000fe200078ec0ff */
[----:B------:R-:W-:Y:S01]  /*0160*/  IMAD R12, R23, UR7, RZ ;  /* 0x00000007170c7c24 */ /* 0x000fe2000f8e02ff */
[----:B------:R-:W-:Y:S01]  /*0170*/  SHF.L.U32 R3, R0, 0x2, RZ ;  /* 0x0000000200037819 */ /* 0x000fe200000006ff */
[C---:B------:R-:W-:Y:S02]  /*0180*/  IMAD R5, R19.reuse, UR7, R24 ;  /* 0x0000000713057c24 */ /* 0x040fe4000f8e0218 */
[----:B------:R-:W-:Y:S02]  /*0190*/  HFMA2 R18, -RZ, RZ, 0, 0 ;  /* 0x00000000ff127431 */ /* 0x000fe400000001ff */
[----:B------:R-:W-:Y:S01]  /*01a0*/  IMAD.MOV R9, RZ, RZ, -R12 ;  /* 0x000000ffff097224 */ /* 0x000fe200078e0a0c */
[----:B------:R-:W-:Y:S01]  /*01b0*/  LEA R7, R24, R3, 0x2 ;  /* 0x0000000318077211 */ /* 0x000fe200078e10ff */
[----:B------:R-:W-:Y:S01]  /*01c0*/  IMAD R14, R19, UR10, R24 ;  /* 0x0000000a130e7c24 */ /* 0x000fe2000f8e0218 */
[----:B------:R-:W-:Y:S01]  /*01d0*/  IADD3 R8, PT, PT, R15, R24, RZ ;  /* 0x000000180f087210 */ /* 0x000fe20007ffe0ff */
[----:B------:R-:W-:Y:S01]  /*01e0*/  IMAD.MOV.U32 R13, RZ, RZ, R16 ;  /* 0x000000ffff0d7224 */ /* 0x000fe200078e0010 */
[----:B------:R-:W-:Y:S01]  /*01f0*/  IADD3 R12, PT, PT, R12, R19, RZ ;  /* 0x000000130c0c7210 */ /* 0x000fe20007ffe0ff */
[----:B------:R-:W-:-:S02]  /*0200*/  IMAD.MOV R11, RZ, RZ, -R11 ;  /* 0x000000ffff0b7224 */ /* 0x000fc400078e0a0b */
[----:B------:R-:W-:Y:S01]  /*0210*/  IMAD R9, R9, UR10, R24 ;  /* 0x0000000a09097c24 */ /* 0x000fe2000f8e0218 */
[----:B0-----:R-:W-:-:S06]  /*0220*/  ULEA UR4, UR5, UR4, 0x18 ;  /* 0x0000000405047291 */ /* 0x001fcc000f8ec0ff */
[----:B------:R-:W-:Y:S01]  /*0230*/  VIADD R10, R3, UR4 ;  /* 0x00000004030a7c36 */ /* 0x000fe20008000000 */
[----:B------:R-:W-:Y:S01]  /*0240*/  LEA R0, R15, UR4, 0x2 ;  /* 0x000000040f007c11 */ /* 0x000fe2000f8e10ff */
[----:B------:R-:W-:Y:S01]  /*0250*/  VIADD R7, R7, UR4 ;  /* 0x0000000407077c36 */ /* 0x000fe20008000000 */
[----:B------:R-:W-:Y:S01]  /*0260*/  LEA R8, R8, UR4, 0x2 ;  /* 0x0000000408087c11 */ /* 0x000fe2000f8e10ff */
[----:B------:R-:W-:Y:S01]  /*0270*/  UMOV UR4, URZ ;  /* 0x000000ff00047c82 */ /* 0x000fe20008000000 */
[----:B------:R-:W-:Y:S01]  /*0280*/  LEA R6, R5, R10, 0x2 ;  /* 0x0000000a05067211 */ /* 0x000fe200078e10ff */
[----:B------:R-:W-:-:S07]  /*0290*/  VIADD R0, R0, 0x10 ;  /* 0x0000001000007836 */ /* 0x000fce0000000000 */
.L_x_14:
[----:B0-----:R-:W0:Y:S01]  /*02a0*/  LDCU UR10, c[0x0][0x398] ;  /* 0x00007300ff0a77ac */ /* 0x001e220008000800 */
[----:B------:R-:W-:Y:S02]  /*02b0*/  IADD3 R3, PT, PT, R19, UR4, RZ ;  /* 0x0000000413037c10 */ /* 0x000fe4000fffe0ff */
[----:B------:R-:W-:Y:S02]  /*02c0*/  VIADDMNMX.U32 R2, R9, R17, R12, !PT ;  /* 0x0000001109027246 */ /* 0x000fe4000780000c */
[----:B------:R-:W-:Y:S02]  /*02d0*/  VIADDMNMX.U32 R3, R16, R24, R3, !PT ;  /* 0x0000001810037246 */ /* 0x000fe40007800003 */
[----:B0-----:R-:W-:Y:S02]  /*02e0*/  ISETP.GE.U32.AND P0, PT, R2, UR10, PT ;  /* 0x0000000a02007c0c */ /* 0x001fe4000bf06070 */
[----:B------:R-:W-:-:S11]  /*02f0*/  ISETP.GE.U32.AND P1, PT, R3, UR10, PT ;  /* 0x0000000a03007c0c */ /* 0x000fd6000bf26070 */
[----:B------:R-:W0:Y:S01]  /*0300*/  @!P0 LDC.64 R4, c[0x0][0x380] ;  /* 0x0000e000ff048b82 */ /* 0x000e220000000a00 */
[C---:B------:R-:W-:Y:S01]  /*0310*/  @!P0 IMAD.IADD R25, R14.reuse, 0x1, R17 ;  /* 0x000000010e198824 */ /* 0x040fe200078e0211 */
[----:B------:R-:W-:-:S06]  /*0320*/  @!P1 IADD3 R27, PT, PT, R14, R13, RZ ;  /* 0x0000000d0e1b9210 */ /* 0x000fcc0007ffe0ff */
[----:B------:R-:W1:Y:S01]  /*0330*/  @!P1 LDC.64 R2, c[0x0][0x388] ;  /* 0x0000e200ff029b82 */ /* 0x000e620000000a00 */
[----:B0-----:R-:W-:-:S04]  /*0340*/  @!P0 IMAD.WIDE.U32 R4, R25, 0x4, R4 ;  /* 0x0000000419048825 */ /* 0x001fc800078e0004 */
[----:B------:R-:W-:Y:S02]  /*0350*/  IMAD.MOV.U32 R25, RZ, RZ, RZ ;  /* 0x000000ffff197224 */ /* 0x000fe400078e00ff */
[----:B-1----:R-:W-:Y:S01]  /*0360*/  @!P1 IMAD.WIDE.U32 R2, R27, 0x4, R2 ;  /* 0x000000041b029825 */ /* 0x002fe200078e0002 */
[----:B------:R-:W-:-:S03]  /*0370*/  CS2R R26, SRZ ;  /* 0x00000000001a7805 */ /* 0x000fc6000001ff00 */
[----:B------:R-:W2:Y:S04]  /*0380*/  @!P0 LDG.E R25, desc[UR8][R4.64] ;  /* 0x0000000804198981 */ /* 0x000ea8000c1e1900 */
[----:B------:R-:W3:Y:S01]  /*0390*/  @!P1 LDG.E R27, desc[UR8][R2.64] ;  /* 0x00000008021b9981 */ /* 0x000ee2000c1e1900 */
[----:B------:R-:W-:-:S03]  /*03a0*/  ISETP.GE.U32.AND P0, PT, R21, 0x8, PT ;  /* 0x000000081500780c */ /* 0x000fc60003f06070 */
[----:B--2---:R0:W-:Y:S04]  /*03b0*/  STS [R8], R25 ;  /* 0x0000001908007388 */ /* 0x0041e80000000800 */
[----:B---3--:R0:W-:Y:S01]  /*03c0*/  STS [R6], R27 ;  /* 0x0000001b06007388 */ /* 0x0081e20000000800 */
[----:B------:R-:W-:Y:S06]  /*03d0*/  BAR.SYNC.DEFER_BLOCKING 0x0 ;  /* 0x0000000000007b1d */ /* 0x000fec0000010000 */
[----:B------:R-:W-:Y:S05]  /*03e0*/  @!P0 BRA `(.L_x_9) ;  /* 0x0000000000a08947 */ /* 0x000fea0003800000 */
[----:B------:R-:W-:Y:S01]  /*03f0*/  MOV R3, R0 ;  /* 0x0000000000037202 */ /* 0x000fe20000000f00 */
[----:B------:R-:W-:Y:S01]  /*0400*/  IMAD.MOV.U32 R2, RZ, RZ, R7 ;  /* 0x000000ffff027224 */ /* 0x000fe200078e0007 */
[----:B------:R-:W-:-:S07]  /*0410*/  MOV R4, R11 ;  /* 0x0000000b00047202 */ /* 0x000fce0000000f00 */
.L_x_10:
[----:B------:R-:W-:Y:S01]  /*0420*/  LDS R5, [R3+-0x10] ;  /* 0xfffff00003057984 */ /* 0x000fe20000000800 */
[C-C-:B------:R-:W-:Y:S01]  /*0430*/  IMAD R26, R21.reuse, 0x4, R2.reuse ;  /* 0x00000004151a7824 */ /* 0x140fe200078e0202 */
[----:B------:R-:W-:Y:S02]  /*0440*/  IADD3 R4, PT, PT, R4, 0x8, RZ ;  /* 0x0000000804047810 */ /* 0x000fe40007ffe0ff */
[----:B0-----:R0:W1:Y:S02]  /*0450*/  LDS R25, [R2] ;  /* 0x0000000002197984 */ /* 0x0010640000000800 */
[C---:B------:R-:W-:Y:S02]  /*0460*/  LEA R28, R21.reuse, R26, 0x2 ;  /* 0x0000001a151c7211 */ /* 0x040fe400078e10ff */
[----:B------:R-:W-:Y:S01]  /*0470*/  ISETP.NE.AND P0, PT, R4, RZ, PT ;  /* 0x000000ff0400720c */ /* 0x000fe20003f05270 */
[----:B0-----:R-:W-:Y:S02]  /*0480*/  IMAD R2, R21, 0x20, R2 ;  /* 0x0000002015027824 */ /* 0x001fe400078e0202 */
[----:B-1----:R-:W-:-:S02]  /*0490*/  FFMA R5, R5, R25, R18 ;  /* 0x0000001905057223 */ /* 0x002fc40000000012 */
[----:B------:R-:W-:Y:S04]  /*04a0*/  LDS R18, [R3+-0xc] ;  /* 0xfffff40003127984 */ /* 0x000fe80000000800 */
[----:B------:R-:W0:Y:S02]  /*04b0*/  LDS R25, [R26] ;  /* 0x000000001a197984 */ /* 0x000e240000000800 */
[----:B0-----:R-:W-:Y:S02]  /*04c0*/  FFMA R5, R18, R25, R5 ;  /* 0x0000001912057223 */ /* 0x001fe40000000005 */
[----:B------:R-:W-:Y:S04]  /*04d0*/  LDS R18, [R3+-0x8] ;  /* 0xfffff80003127984 */ /* 0x000fe80000000800 */
[----:B------:R-:W0:Y:S02]  /*04e0*/  LDS R25, [R28] ;  /* 0x000000001c197984 */ /* 0x000e240000000800 */
[----:B0-----:R-:W-:Y:S01]  /*04f0*/  FFMA R5, R18, R25, R5 ;  /* 0x0000001912057223 */ /* 0x001fe20000000005 */
[C---:B------:R-:W-:Y:S01]  /*0500*/  IMAD R25, R21.reuse, 0x4, R28 ;  /* 0x0000000415197824 */ /* 0x040fe200078e021c */
[----:B------:R-:W-:Y:S04]  /*0510*/  LDS R18, [R3+-0x4] ;  /* 0xfffffc0003127984 */ /* 0x000fe80000000800 */
[----:B------:R-:W0:Y:S02]  /*0520*/  LDS R27, [R25] ;  /* 0x00000000191b7984 */ /* 0x000e240000000800 */
[----:B0-----:R-:W-:Y:S01]  /*0530*/  FFMA R5, R18, R27, R5 ;  /* 0x0000001b12057223 */ /* 0x001fe20000000005 */
[C---:B------:R-:W-:Y:S01]  /*0540*/  LEA R27, R21.reuse, R25, 0x2 ;  /* 0x00000019151b7211 */ /* 0x040fe200078e10ff */
[----:B------:R-:W-:Y:S04]  /*0550*/  LDS R18, [R3] ;  /* 0x0000000003127984 */ /* 0x000fe80000000800 */
[----:B------:R-:W0:Y:S02]  /*0560*/  LDS R26, [R27] ;  /* 0x000000001b1a7984 */ /* 0x000e240000000800 */
[----:B0-----:R-:W-:Y:S01]  /*0570*/  FFMA R5, R18, R26, R5 ;  /* 0x0000001a12057223 */ /* 0x001fe20000000005 */
[C---:B------:R-:W-:Y:S01]  /*0580*/  IMAD R26, R21.reuse, 0x4, R27 ;  /* 0x00000004151a7824 */ /* 0x040fe200078e021b */
[----:B------:R-:W-:Y:S04]  /*0590*/  LDS R18, [R3+0x4] ;  /* 0x0000040003127984 */ /* 0x000fe80000000800 */
[----:B------:R-:W0:Y:S02]  /*05a0*/  LDS R28, [R26] ;  /* 0x000000001a1c7984 */ /* 0x000e240000000800 */
[----:B0-----:R-:W-:Y:S01]  /*05b0*/  FFMA R5, R18, R28, R5 ;  /* 0x0000001c12057223 */ /* 0x001fe20000000005 */
[C---:B------:R-:W-:Y:S01]  /*05c0*/  LEA R28, R21.reuse, R26, 0x2 ;  /* 0x0000001a151c7211 */ /* 0x040fe200078e10ff */
[----:B------:R-:W-:Y:S04]  /*05d0*/  LDS R18, [R3+0x8] ;  /* 0x0000080003127984 */ /* 0x000fe80000000800 */
[----:B------:R-:W0:Y:S01]  /*05e0*/  LDS R25, [R28] ;  /* 0x000000001c197984 */ /* 0x000e220000000800 */
[----:B------:R-:W-:-:S06]  /*05f0*/  IMAD R29, R21, 0x4, R28 ;  /* 0x00000004151d7824 */ /* 0x000fcc00078e021c */
[----:B------:R-:W-:Y:S01]  /*0600*/  LDS R29, [R29] ;  /* 0x000000001d1d7984 */ /* 0x000fe20000000800 */
[----:B0-----:R-:W-:-:S03]  /*0610*/  FFMA R18, R18, R25, R5 ;  /* 0x0000001912127223 */ /* 0x001fc60000000005 */
[----:B------:R0:W1:Y:S02]  /*0620*/  LDS R5, [R3+0xc] ;  /* 0x00000c0003057984 */ /* 0x0000640000000800 */
[----:B0-----:R-:W-:Y:S01]  /*0630*/  IADD3 R3, PT, PT, R3, 0x20, RZ ;  /* 0x0000002003037810 */ /* 0x001fe20007ffe0ff */
[----:B-1----:R-:W-:Y:S01]  /*0640*/  FFMA R18, R5, R29, R18 ;  /* 0x0000001d05127223 */ /* 0x002fe20000000012 */
[----:B------:R-:W-:Y:S06]  /*0650*/  @P0 BRA `(.L_x_10) ;  /* 0xfffffffc00700947 */ /* 0x000fec000383ffff */
[----:B------:R-:W-:-:S07]  /*0660*/  LOP3.LUT R26, R21, 0x7f8, RZ, 0xc0, !PT ;  /* 0x000007f8151a7812 */ /* 0x000fce00078ec0ff */
.L_x_9:
[----:B------:R-:W-:-:S04]  /*0670*/  LOP3.LUT R2, R21, 0x7, RZ, 0xc0, !PT ;  /* 0x0000000715027812 */ /* 0x000fc800078ec0ff */
[----:B------:R-:W-:-:S13]  /*0680*/  ISETP.NE.AND P0, PT, R2, RZ, PT ;  /* 0x000000ff0200720c */ /* 0x000fda0003f05270 */
[----:B------:R-:W-:Y:S05]  /*0690*/  @!P0 BRA `(.L_x_11) ;  /* 0x0000000000e88947 */ /* 0x000fea0003800000 */
[----:B------:R-:W-:-:S04]  /*06a0*/  IADD3 R2, PT, PT, R2, -0x1, RZ ;  /* 0xffffffff02027810 */ /* 0x000fc80007ffe0ff */
[----:B------:R-:W-:-:S13]  /*06b0*/  ISETP.GE.U32.AND P0, PT, R2, 0x3, PT ;  /* 0x000000030200780c */ /* 0x000fda0003f06070 */
[----:B------:R-:W-:Y:S05]  /*06c0*/  @!P0 BRA `(.L_x_12) ;  /* 0x00000000005c8947 */ /* 0x000fea0003800000 */
[----:B------:R-:W1:Y:S01]  /*06d0*/  S2UR UR6, SR_CgaCtaId ;  /* 0x00000000000679c3 */ /* 0x000e620000008800 */
[----:B------:R-:W-:Y:S01]  /*06e0*/  UMOV UR5, 0x400 ;  /* 0x0000040000057882 */ /* 0x000fe20000000000 */
[C---:B------:R-:W-:Y:S02]  /*06f0*/  IMAD R3, R26.reuse, R21, R24 ;  /* 0x000000151a037224 */ /* 0x040fe400078e0218 */
[----:B------:R-:W-:Y:S01]  /*0700*/  IMAD.IADD R2, R15, 0x1, R26 ;  /* 0x000000010f027824 */ /* 0x000fe200078e021a */
[----:B------:R-:W-:Y:S02]  /*0710*/  IADD3 R26, PT, PT, R26, 0x4, RZ ;  /* 0x000000041a1a7810 */ /* 0x000fe40007ffe0ff */
[----:B------:R-:W-:-:S04]  /*0720*/  LEA R4, R3, R10, 0x2 ;  /* 0x0000000a03047211 */ /* 0x000fc800078e10ff */
[C---:B------:R-:W-:Y:S01]  /*0730*/  LEA R28, R21.reuse, R4, 0x2 ;  /* 0x00000004151c7211 */ /* 0x040fe200078e10ff */
[----:B------:R-:W-:Y:S04]  /*0740*/  LDS R5, [R4] ;  /* 0x0000000004057984 */ /* 0x000fe80000000800 */
[----:B0-----:R-:W-:-:S05]  /*0750*/  IMAD R25, R21, 0x4, R28 ;  /* 0x0000000415197824 */ /* 0x001fca00078e021c */
[----:B------:R-:W-:Y:S01]  /*0760*/  LEA R29, R21, R25, 0x2 ;  /* 0x00000019151d7211 */ /* 0x000fe200078e10ff */
[----:B-1----:R-:W-:-:S05]  /*0770*/  ULEA UR5, UR6, UR5, 0x18 ;  /* 0x0000000506057291 */ /* 0x002fca000f8ec0ff */
[----:B------:R-:W-:Y:S01]  /*0780*/  LDS R29, [R29] ;  /* 0x000000001d1d7984 */ /* 0x000fe20000000800 */
[----:B------:R-:W-:-:S05]  /*0790*/  LEA R2, R2, UR5, 0x2 ;  /* 0x0000000502027c11 */ /* 0x000fca000f8e10ff */
[----:B------:R-:W0:Y:S04]  /*07a0*/  LDS R3, [R2] ;  /* 0x0000000002037984 */ /* 0x000e280000000800 */
[----:B------:R-:W-:Y:S01]  /*07b0*/  LDS R27, [R2+0xc] ;  /* 0x00000c00021b7984 */ /* 0x000fe20000000800 */
[----:B0-----:R-:W-:-:S03]  /*07c0*/  FFMA R3, R3, R5, R18 ;  /* 0x0000000503037223 */ /* 0x001fc60000000012 */
[----:B------:R-:W-:Y:S04]  /*07d0*/  LDS R18, [R2+0x4] ;  /* 0x0000040002127984 */ /* 0x000fe80000000800 */
[----:B------:R-:W0:Y:S02]  /*07e0*/  LDS R5, [R28] ;  /* 0x000000001c057984 */ /* 0x000e240000000800 */
[----:B0-----:R-:W-:Y:S02]  /*07f0*/  FFMA R3, R18, R5, R3 ;  /* 0x0000000512037223 */ /* 0x001fe40000000003 */
[----:B------:R-:W-:Y:S04]  /*0800*/  LDS R5, [R25] ;  /* 0x0000000019057984 */ /* 0x000fe80000000800 */
[----:B------:R-:W0:Y:S02]  /*0810*/  LDS R18, [R2+0x8] ;  /* 0x0000080002127984 */ /* 0x000e240000000800 */
[----:B0-----:R-:W-:-:S04]  /*0820*/  FFMA R18, R18, R5, R3 ;  /* 0x0000000512127223 */ /* 0x001fc80000000003 */
[----:B------:R-:W-:-:S07]  /*0830*/  FFMA R18, R27, R29, R18 ;  /* 0x0000001d1b127223 */ /* 0x000fce0000000012 */
.L_x_12:
[----:B------:R-:W-:-:S13]  /*0840*/  LOP3.LUT P0, R2, R21, 0x3, RZ, 0xc0, !PT ;  /* 0x0000000315027812 */ /* 0x000fda000780c0ff */
[----:B------:R-:W-:Y:S05]  /*0850*/  @!P0 BRA `(.L_x_11) ;  /* 0x0000000000788947 */ /* 0x000fea0003800000 */
[----:B------:R-:W-:Y:S02]  /*0860*/  ISETP.NE.AND P0, PT, R2, 0x1, PT ;  /* 0x000000010200780c */ /* 0x000fe40003f05270 */
[----:B------:R-:W-:-:S04]  /*0870*/  LOP3.LUT R3, R21, 0x1, RZ, 0xc0, !PT ;  /* 0x0000000115037812 */ /* 0x000fc800078ec0ff */
[----:B------:R-:W-:-:S07]  /*0880*/  ISETP.NE.U32.AND P1, PT, R3, 0x1, PT ;  /* 0x000000010300780c */ /* 0x000fce0003f25070 */
[----:B------:R-:W-:Y:S06]  /*0890*/  @!P0 BRA `(.L_x_13) ;  /* 0x00000000003c8947 */ /* 0x000fec0003800000 */
[----:B------:R-:W1:Y:S01]  /*08a0*/  S2UR UR6, SR_CgaCtaId ;  /* 0x00000000000679c3 */ /* 0x000e620000008800 */
[----:B------:R-:W-:Y:S01]  /*08b0*/  UMOV UR5, 0x400 ;  /* 0x0000040000057882 */ /* 0x000fe20000000000 */
[C---:B------:R-:W-:Y:S02]  /*08c0*/  IMAD R3, R26.reuse, R21, R24 ;  /* 0x000000151a037224 */ /* 0x040fe400078e0218 */
[----:B------:R-:W-:Y:S02]  /*08d0*/  IMAD.IADD R2, R15, 0x1, R26 ;  /* 0x000000010f027824 */ /* 0x000fe400078e021a */
[----:B------:R-:W-:Y:S01]  /*08e0*/  VIADD R26, R26, 0x2 ;  /* 0x000000021a1a7836 */ /* 0x000fe20000000000 */
[----:B------:R-:W-:-:S04]  /*08f0*/  LEA R4, R3, R10, 0x2 ;  /* 0x0000000a03047211 */ /* 0x000fc800078e10ff */
[----:B0-----:R-:W-:Y:S01]  /*0900*/  LEA R25, R21, R4, 0x2 ;  /* 0x0000000415197211 */ /* 0x001fe200078e10ff */
[----:B------:R-:W-:Y:S05]  /*0910*/  LDS R5, [R4] ;  /* 0x0000000004057984 */ /* 0x000fea0000000800 */
[----:B------:R-:W-:Y:S01]  /*0920*/  LDS R25, [R25] ;  /* 0x0000000019197984 */ /* 0x000fe20000000800 */
[----:B-1----:R-:W-:-:S06]  /*0930*/  ULEA UR5, UR6, UR5, 0x18 ;  /* 0x0000000506057291 */ /* 0x002fcc000f8ec0ff */
[----:B------:R-:W-:-:S05]  /*0940*/  LEA R2, R2, UR5, 0x2 ;  /* 0x0000000502027c11 */ /* 0x000fca000f8e10ff */
[----:B------:R-:W0:Y:S04]  /*0950*/  LDS R3, [R2] ;  /* 0x0000000002037984 */ /* 0x000e280000000800 */
[----:B------:R-:W1:Y:S01]  /*0960*/  LDS R28, [R2+0x4] ;  /* 0x00000400021c7984 */ /* 0x000e620000000800 */
[----:B0-----:R-:W-:-:S04]  /*0970*/  FFMA R3, R3, R5, R18 ;  /* 0x0000000503037223 */ /* 0x001fc80000000012 */
[----:B-1----:R-:W-:-:S07]  /*0980*/  FFMA R18, R28, R25, R3 ;  /* 0x000000191c127223 */ /* 0x002fce0000000003 */
.L_x_13:
[----:B------:R-:W-:Y:S05]  /*0990*/  @P1 BRA `(.L_x_11) ;  /* 0x0000000000281947 */ /* 0x000fea0003800000 */
[----:B------:R-:W1:Y:S01]  /*09a0*/  S2UR UR6, SR_CgaCtaId ;  /* 0x00000000000679c3 */ /* 0x000e620000008800 */
[----:B------:R-:W-:Y:S01]  /*09b0*/  UMOV UR5, 0x400 ;  /* 0x0000040000057882 */ /* 0x000fe20000000000 */
[-C--:B------:R-:W-:Y:S01]  /*09c0*/  IMAD R3, R21, R26.reuse, R24 ;  /* 0x0000001a15037224 */ /* 0x080fe200078e0218 */
[----:B------:R-:W-:-:S04]  /*09d0*/  IADD3 R26, PT, PT, R15, R26, RZ ;  /* 0x0000001a0f1a7210 */ /* 0x000fc80007ffe0ff */
[----:B------:R-:W-:-:S06]  /*09e0*/  LEA R2, R3, R10, 0x2 ;  /* 0x0000000a03027211 */ /* 0x000fcc00078e10ff */
[----:B------:R-:W-:Y:S01]  /*09f0*/  LDS R2, [R2] ;  /* 0x0000000002027984 */ /* 0x000fe20000000800 */
[----:B-1----:R-:W-:-:S06]  /*0a00*/  ULEA UR5, UR6, UR5, 0x18 ;  /* 0x0000000506057291 */ /* 0x002fcc000f8ec0ff */
[----:B------:R-:W-:-:S05]  /*0a10*/  LEA R26, R26, UR5, 0x2 ;  /* 0x000000051a1a7c11 */ /* 0x000fca000f8e10ff */
[----:B------:R-:W1:Y:S02]  /*0a20*/  LDS R3, [R26] ;  /* 0x000000001a037984 */ /* 0x000e640000000800 */
[----:B-1----:R-:W-:-:S07]  /*0a30*/  FFMA R18, R3, R2, R18 ;  /* 0x0000000203127223 */ /* 0x002fce0000000012 */
.L_x_11:
[----:B------:R-:W-:Y:S01]  /*0a40*/  IMAD.IADD R17, R21, 0x1, R17 ;  /* 0x0000000115117824 */ /* 0x000fe200078e0211 */
[----:B------:R-:W-:Y:S01]  /*0a50*/  BAR.SYNC.DEFER_BLOCKING 0x0 ;  /* 0x0000000000007b1d */ /* 0x000fe20000010000 */
[----:B------:R-:W-:Y:S01]  /*0a60*/  UIADD3 UR4, UPT, UPT, UR7, UR4, URZ ;  /* 0x0000000407047290 */ /* 0x000fe2000fffe0ff */
[----:B------:R-:W-:Y:S02]  /*0a70*/  IADD3 R13, PT, PT, R22, R13, RZ ;  /* 0x0000000d160d7210 */ /* 0x000fe40007ffe0ff */
[----:B------:R-:W-:-:S13]  /*0a80*/  ISETP.GT.U32.AND P0, PT, R17, R20, PT ;  /* 0x000000141100720c */ /* 0x000fda0003f04070 */
[----:B------:R-:W-:Y:S05]  /*0a90*/  @!P0 BRA `(.L_x_14) ;  /* 0xfffffff800008947 */ /* 0x000fea000383ffff */
.L_x_8:
        /* <DEDUP_REMOVED lines=8> */
[----:B------:R-:W-:Y:S01]  /*0b20*/  STG.E desc[UR8][R2.64], R18 ;  /* 0x0000001202007986 */ /* 0x000fe2000c101908 */
[----:B------:R-:W-:Y:S05]  /*0b30*/  EXIT ;  /* 0x000000000000794d */ /* 0x000fea0003800000 */
.L_x_15:
        /* <DEDUP_REMOVED lines=12> */
.L_x_25:


//--------------------- .text._Z13matmul_kernelIiEvPKT_S2_PS0_j --------------------------
	.section	.text._Z13matmul_kernelIiEvPKT_S2_PS0_j,"ax",@progbits
	.align	128
        .global         _Z13matmul_kernelIiEvPKT_S2_PS0_j
        .type           _Z13matmul_kernelIiEvPKT_S2_PS0_j,@function
        .size           _Z13matmul_kernelIiEvPKT_S2_PS0_j,(.L_x_26 - _Z13matmul_kernelIiEvPKT_S2_PS0_j)
        .other          _Z13matmul_kernelIiEvPKT_S2_PS0_j,@"STO_CUDA_ENTRY STV_DEFAULT"
_Z13matmul_kernelIiEvPKT_S2_PS0_j:
.text._Z13matmul_kernelIiEvPKT_S2_PS0_j:
        /* <DEDUP_REMOVED lines=24> */
[----:B------:R-:W-:Y:S01]  /*0180*/  IMAD R5, R19, UR7, R24 ;  /* 0x0000000713057c24 */ /* 0x000fe2000f8e0218 */
[----:B------:R-:W-:Y:S01]  /*0190*/  IADD3 R8, PT, PT, R15, R24, RZ ;  /* 0x000000180f087210 */ /* 0x000fe20007ffe0ff */
[----:B------:R-:W-:Y:S01]  /*01a0*/  IMAD.MOV R9, RZ, RZ, -R12 ;  /* 0x000000ffff097224 */ /* 0x000fe200078e0a0c */
[----:B------:R-:W-:Y:S01]  /*01b0*/  LEA R7, R24, R3, 0x2 ;  /* 0x0000000318077211 */ /* 0x000fe200078e10ff */
[----:B------:R-:W-:Y:S01]  /*01c0*/  IMAD R14, R19, UR10, R24 ;  /* 0x0000000a130e7c24 */ /* 0x000fe2000f8e0218 */
[----:B------:R-:W-:Y:S01]  /*01d0*/  MOV R13, R16 ;  /* 0x00000010000d7202 */ /* 0x000fe20000000f00 */
[----:B------:R-:W-:Y:S01]  /*01e0*/  IMAD.MOV.U32 R18, RZ, RZ, RZ ;  /* 0x000000ffff127224 */ /* 0x000fe200078e00ff */
        /* <DEDUP_REMOVED lines=11> */
.L_x_22:
        /* <DEDUP_REMOVED lines=24> */
.L_x_18:
[----:B------:R-:W-:Y:S01]  /*0420*/  LDS R5, [R3+-0x10] ;  /* 0xfffff00003057984 */ /* 0x000fe20000000800 */
[C-C-:B------:R-:W-:Y:S01]  /*0430*/  IMAD R26, R21.reuse, 0x4, R2.reuse ;  /* 0x00000004151a7824 */ /* 0x140fe200078e0202 */
[----:B------:R-:W-:Y:S02]  /*0440*/  IADD3 R4, PT, PT, R4, 0x8, RZ ;  /* 0x0000000804047810 */ /* 0x000fe40007ffe0ff */
[----:B0-----:R0:W1:Y:S02]  /*0450*/  LDS R25, [R2] ;  /* 0x0000000002197984 */ /* 0x0010640000000800 */
[C---:B------:R-:W-:Y:S02]  /*0460*/  LEA R28, R21.reuse, R26, 0x2 ;  /* 0x0000001a151c7211 */ /* 0x040fe400078e10ff */
[----:B------:R-:W-:Y:S01]  /*0470*/  ISETP.NE.AND P0, PT, R4, RZ, PT ;  /* 0x000000ff0400720c */ /* 0x000fe20003f05270 */
[----:B0-----:R-:W-:Y:S02]  /*0480*/  IMAD R2, R21, 0x20, R2 ;  /* 0x0000002015027824 */ /* 0x001fe400078e0202 */
[----:B-1----:R-:W-:-:S02]  /*0490*/  IMAD R5, R5, R25, R18 ;  /* 0x0000001905057224 */ /* 0x002fc400078e0212 */
[----:B------:R-:W-:Y:S04]  /*04a0*/  LDS R18, [R3+-0xc] ;  /* 0xfffff40003127984 */ /* 0x000fe80000000800 */
[----:B------:R-:W0:Y:S02]  /*04b0*/  LDS R25, [R26] ;  /* 0x000000001a197984 */ /* 0x000e240000000800 */
[----:B0-----:R-:W-:Y:S02]  /*04c0*/  IMAD R5, R18, R25, R5 ;  /* 0x0000001912057224 */ /* 0x001fe400078e0205 */
[----:B------:R-:W-:Y:S04]  /*04d0*/  LDS R18, [R3+-0x8] ;  /* 0xfffff80003127984 */ /* 0x000fe80000000800 */
[----:B------:R-:W0:Y:S02]  /*04e0*/  LDS R25, [R28] ;  /* 0x000000001c197984 */ /* 0x000e240000000800 */
[----:B0-----:R-:W-:-:S02]  /*04f0*/  IMAD R5, R18, R25, R5 ;  /* 0x0000001912057224 */ /* 0x001fc400078e0205 */
[C---:B------:R-:W-:Y:S01]  /*0500*/  IMAD R25, R21.reuse, 0x4, R28 ;  /* 0x0000000415197824 */ /* 0x040fe200078e021c */
[----:B------:R-:W-:Y:S04]  /*0510*/  LDS R18, [R3+-0x4] ;  /* 0xfffffc0003127984 */ /* 0x000fe80000000800 */
[----:B------:R-:W0:Y:S02]  /*0520*/  LDS R27, [R25] ;  /* 0x00000000191b7984 */ /* 0x000e240000000800 */
[----:B0-----:R-:W-:Y:S01]  /*0530*/  IMAD R5, R18, R27, R5 ;  /* 0x0000001b12057224 */ /* 0x001fe200078e0205 */
[----:B------:R-:W-:Y:S01]  /*0540*/  LEA R27, R21, R25, 0x2 ;  /* 0x00000019151b7211 */ /* 0x000fe200078e10ff */
[----:B------:R-:W-:Y:S04]  /*0550*/  LDS R18, [R3] ;  /* 0x0000000003127984 */ /* 0x000fe80000000800 */
[----:B------:R-:W0:Y:S02]  /*0560*/  LDS R26, [R27] ;  /* 0x000000001b1a7984 */ /* 0x000e240000000800 */
[----:B0-----:R-:W-:-:S02]  /*0570*/  IMAD R5, R18, R26, R5 ;  /* 0x0000001a12057224 */ /* 0x001fc400078e0205 */
[C---:B------:R-:W-:Y:S01]  /*0580*/  IMAD R26, R21.reuse, 0x4, R27 ;  /* 0x00000004151a7824 */ /* 0x040fe200078e021b */
[----:B------:R-:W-:Y:S04]  /*0590*/  LDS R18, [R3+0x4] ;  /* 0x0000040003127984 */ /* 0x000fe80000000800 */
[----:B------:R-:W0:Y:S02]  /*05a0*/  LDS R28, [R26] ;  /* 0x000000001a1c7984 */ /* 0x000e240000000800 */
[----:B0-----:R-:W-:Y:S01]  /*05b0*/  IMAD R5, R18, R28, R5 ;  /* 0x0000001c12057224 */ /* 0x001fe200078e0205 */
[C---:B------:R-:W-:Y:S01]  /*05c0*/  LEA R28, R21.reuse, R26, 0x2 ;  /* 0x0000001a151c7211 */ /* 0x040fe200078e10ff */
[----:B------:R-:W-:Y:S04]  /*05d0*/  LDS R18, [R3+0x8] ;  /* 0x0000080003127984 */ /* 0x000fe80000000800 */
[----:B------:R-:W0:Y:S01]  /*05e0*/  LDS R25, [R28] ;  /* 0x000000001c197984 */ /* 0x000e220000000800 */
[----:B------:R-:W-:-:S06]  /*05f0*/  IMAD R29, R21, 0x4, R28 ;  /* 0x00000004151d7824 */ /* 0x000fcc00078e021c */
[----:B------:R-:W-:Y:S01]  /*0600*/  LDS R29, [R29] ;  /* 0x000000001d1d7984 */ /* 0x000fe20000000800 */
[----:B0-----:R-:W-:-:S03]  /*0610*/  IMAD R18, R18, R25, R5 ;  /* 0x0000001912127224 */ /* 0x001fc600078e0205 */
[----:B------:R0:W1:Y:S02]  /*0620*/  LDS R5, [R3+0xc] ;  /* 0x00000c0003057984 */ /* 0x0000640000000800 */
[----:B0-----:R-:W-:Y:S01]  /*0630*/  IADD3 R3, PT, PT, R3, 0x20, RZ ;  /* 0x0000002003037810 */ /* 0x001fe20007ffe0ff */
[----:B-1----:R-:W-:Y:S01]  /*0640*/  IMAD R18, R5, R29, R18 ;  /* 0x0000001d05127224 */ /* 0x002fe200078e0212 */
[----:B------:R-:W-:Y:S06]  /*0650*/  @P0 BRA `(.L_x_18) ;  /* 0xfffffffc00700947 */ /* 0x000fec000383ffff */
[----:B------:R-:W-:-:S07]  /*0660*/  LOP3.LUT R26, R21, 0x7f8, RZ, 0xc0, !PT ;  /* 0x000007f8151a7812 */ /* 0x000fce00078ec0ff */
.L_x_17:
        /* <DEDUP_REMOVED lines=21> */
[----:B0-----:R-:W-:-:S03]  /*07c0*/  IMAD R3, R3, R5, R18 ;  /* 0x0000000503037224 */ /* 0x001fc600078e0212 */
[----:B------:R-:W-:Y:S04]  /*07d0*/  LDS R18, [R2+0x4] ;  /* 0x0000040002127984 */ /* 0x000fe80000000800 */
[----:B------:R-:W0:Y:S02]  /*07e0*/  LDS R5, [R28] ;  /* 0x000000001c057984 */ /* 0x000e240000000800 */
[----:B0-----:R-:W-:Y:S02]  /*07f0*/  IMAD R3, R18, R5, R3 ;  /* 0x0000000512037224 */ /* 0x001fe400078e0203 */
[----:B------:R-:W-:Y:S04]  /*0800*/  LDS R5, [R25] ;  /* 0x0000000019057984 */ /* 0x000fe80000000800 */
[----:B------:R-:W0:Y:S02]  /*0810*/  LDS R18, [R2+0x8] ;  /* 0x0000080002127984 */ /* 0x000e240000000800 */
[----:B0-----:R-:W-:-:S04]  /*0820*/  IMAD R18, R18, R5, R3 ;  /* 0x0000000512127224 */ /* 0x001fc800078e0203 */
[----:B------:R-:W-:-:S07]  /*0830*/  IMAD R18, R27, R29, R18 ;  /* 0x0000001d1b127224 */ /* 0x000fce00078e0212 */
.L_x_20:
        /* <DEDUP_REMOVED lines=19> */
[----:B0-----:R-:W-:-:S04]  /*0970*/  IMAD R3, R3, R5, R18 ;  /* 0x0000000503037224 */ /* 0x001fc800078e0212 */
[----:B-1----:R-:W-:-:S07]  /*0980*/  IMAD R18, R28, R25, R3 ;  /* 0x000000191c127224 */ /* 0x002fce00078e0203 */
.L_x_21:
        /* <DEDUP_REMOVED lines=10> */
[----:B-1----:R-:W-:-:S07]  /*0a30*/  IMAD R18, R3, R2, R18 ;  /* 0x0000000203127224 */ /* 0x002fce00078e0212 */
.L_x_19:
[----:B------:R-:W-:Y:S01]  /*0a40*/  IMAD.IADD R17, R21, 0x1, R17 ;  /* 0x0000000115117824 */ /* 0x000fe200078e0211 */
[----:B------:R-:W-:Y:S01]  /*0a50*/  BAR.SYNC.DEFER_BLOCKING 0x0 ;  /* 0x0000000000007b1d */ /* 0x000fe20000010000 */
[----:B------:R-:W-:Y:S01]  /*0a60*/  UIADD3 UR4, UPT, UPT, UR7, UR4, URZ ;  /* 0x0000000407047290 */ /* 0x000fe2000fffe0ff */
[----:B------:R-:W-:Y:S02]  /*0a70*/  IADD3 R13, PT, PT, R22, R13, RZ ;  /* 0x0000000d160d7210 */ /* 0x000fe40007ffe0ff */
[----:B------:R-:W-:-:S13]  /*0a80*/  ISETP.GT.U32.AND P0, PT, R17, R20, PT ;  /* 0x000000141100720c */ /* 0x000fda0003f04070 */
[----:B------:R-:W-:Y:S05]  /*0a90*/  @!P0 BRA `(.L_x_22) ;  /* 0xfffffff800008947 */ /* 0x000fea000383ffff */
.L_x_16:
        /* <DEDUP_REMOVED lines=10> */
.L_x_23:
        /* <DEDUP_REMOVED lines=12> */
.L_x_26:


//--------------------- .nv.shared._Z13matmul_kernelIdEvPKT_S2_PS0_j --------------------------
	.section	.nv.shared._Z13matmul_kernelIdEvPKT_S2_PS0_j,"aw",@nobits
	.sectionflags	@""
	.align	16
	.zero		1024


//--------------------- .nv.shared.reserved.0     --------------------------
	.section	.nv.shared.reserved.0,"aw",@nobits
	.weak		__nv_reservedSMEM_offset_0_alias
	.size		__nv_reservedSMEM_offset_0_alias, 0, 64
	.other		__nv_reservedSMEM_offset_0_alias,@"STO_CUDA_RESERVED_SHARED STV_DEFAULT"
__nv_reservedSMEM_offset_0_alias:
	.zero		0
	.zero		64


//--------------------- .nv.shared._Z13matmul_kernelIfEvPKT_S2_PS0_j --------------------------
	.section	.nv.shared._Z13matmul_kernelIfEvPKT_S2_PS0_j,"aw",@nobits
	.sectionflags	@""
	.align	16
	.zero		1024


//--------------------- .nv.shared._Z13matmul_kernelIiEvPKT_S2_PS0_j --------------------------
	.section	.nv.shared._Z13matmul_kernelIiEvPKT_S2_PS0_j,"aw",@nobits
	.sectionflags	@""
	.align	16
	.zero		1024


//--------------------- .nv.constant0._Z13matmul_kernelIdEvPKT_S2_PS0_j --------------------------
	.section	.nv.constant0._Z13matmul_kernelIdEvPKT_S2_PS0_j,"a",@progbits
	.sectionflags	@""
	.align	4
.nv.constant0._Z13matmul_kernelIdEvPKT_S2_PS0_j:
	.zero		924


//--------------------- .nv.constant0._Z13matmul_kernelIfEvPKT_S2_PS0_j --------------------------
	.section	.nv.constant0._Z13matmul_kernelIfEvPKT_S2_PS0_j,"a",@progbits
	.sectionflags	@""
	.align	4
.nv.constant0._Z13matmul_kernelIfEvPKT_S2_PS0_j:
	.zero		924


//--------------------- .nv.constant0._Z13matmul_kernelIiEvPKT_S2_PS0_j --------------------------
	.section	.nv.constant0._Z13matmul_kernelIiEvPKT_S2_PS0_j,"a",@progbits
	.sectionflags	@""
	.align	4
.nv.constant0._Z13matmul_kernelIiEvPKT_S2_PS0_j:
	.zero		924


//--------------------- SYMBOLS --------------------------

	.type		.nv.reservedSmem.offset0,@object
	.size		.nv.reservedSmem.offset0,0x4
	.type		.nv.reservedSmem.cap,@object
	.size		.nv.reservedSmem.cap,0x4
